//
// Generated by NVIDIA NVVM Compiler
//
// Compiler Build ID: CL-36424714
// Cuda compilation tools, release 13.0, V13.0.88
// Based on NVVM 20.0.0
//

.version 9.0
.target sm_100
.address_size 64

	// .globl	_Z19super_optimized_gpuiPfS_S_S_S_S_S_ffffS_S_S_PiS0_S0_S0_fffiiifff

.visible .entry _Z19super_optimized_gpuiPfS_S_S_S_S_S_ffffS_S_S_PiS0_S0_S0_fffiiifff(
	.param .u32 _Z19super_optimized_gpuiPfS_S_S_S_S_S_ffffS_S_S_PiS0_S0_S0_fffiiifff_param_0,
	.param .u64 .ptr .align 1 _Z19super_optimized_gpuiPfS_S_S_S_S_S_ffffS_S_S_PiS0_S0_S0_fffiiifff_param_1,
	.param .u64 .ptr .align 1 _Z19super_optimized_gpuiPfS_S_S_S_S_S_ffffS_S_S_PiS0_S0_S0_fffiiifff_param_2,
	.param .u64 .ptr .align 1 _Z19super_optimized_gpuiPfS_S_S_S_S_S_ffffS_S_S_PiS0_S0_S0_fffiiifff_param_3,
	.param .u64 .ptr .align 1 _Z19super_optimized_gpuiPfS_S_S_S_S_S_ffffS_S_S_PiS0_S0_S0_fffiiifff_param_4,
	.param .u64 .ptr .align 1 _Z19super_optimized_gpuiPfS_S_S_S_S_S_ffffS_S_S_PiS0_S0_S0_fffiiifff_param_5,
	.param .u64 .ptr .align 1 _Z19super_optimized_gpuiPfS_S_S_S_S_S_ffffS_S_S_PiS0_S0_S0_fffiiifff_param_6,
	.param .u64 .ptr .align 1 _Z19super_optimized_gpuiPfS_S_S_S_S_S_ffffS_S_S_PiS0_S0_S0_fffiiifff_param_7,
	.param .f32 _Z19super_optimized_gpuiPfS_S_S_S_S_S_ffffS_S_S_PiS0_S0_S0_fffiiifff_param_8,
	.param .f32 _Z19super_optimized_gpuiPfS_S_S_S_S_S_ffffS_S_S_PiS0_S0_S0_fffiiifff_param_9,
	.param .f32 _Z19super_optimized_gpuiPfS_S_S_S_S_S_ffffS_S_S_PiS0_S0_S0_fffiiifff_param_10,
	.param .f32 _Z19super_optimized_gpuiPfS_S_S_S_S_S_ffffS_S_S_PiS0_S0_S0_fffiiifff_param_11,
	.param .u64 .ptr .align 1 _Z19super_optimized_gpuiPfS_S_S_S_S_S_ffffS_S_S_PiS0_S0_S0_fffiiifff_param_12,
	.param .u64 .ptr .align 1 _Z19super_optimized_gpuiPfS_S_S_S_S_S_ffffS_S_S_PiS0_S0_S0_fffiiifff_param_13,
	.param .u64 .ptr .align 1 _Z19super_optimized_gpuiPfS_S_S_S_S_S_ffffS_S_S_PiS0_S0_S0_fffiiifff_param_14,
	.param .u64 .ptr .align 1 _Z19super_optimized_gpuiPfS_S_S_S_S_S_ffffS_S_S_PiS0_S0_S0_fffiiifff_param_15,
	.param .u64 .ptr .align 1 _Z19super_optimized_gpuiPfS_S_S_S_S_S_ffffS_S_S_PiS0_S0_S0_fffiiifff_param_16,
	.param .u64 .ptr .align 1 _Z19super_optimized_gpuiPfS_S_S_S_S_S_ffffS_S_S_PiS0_S0_S0_fffiiifff_param_17,
	.param .u64 .ptr .align 1 _Z19super_optimized_gpuiPfS_S_S_S_S_S_ffffS_S_S_PiS0_S0_S0_fffiiifff_param_18,
	.param .f32 _Z19super_optimized_gpuiPfS_S_S_S_S_S_ffffS_S_S_PiS0_S0_S0_fffiiifff_param_19,
	.param .f32 _Z19super_optimized_gpuiPfS_S_S_S_S_S_ffffS_S_S_PiS0_S0_S0_fffiiifff_param_20,
	.param .f32 _Z19super_optimized_gpuiPfS_S_S_S_S_S_ffffS_S_S_PiS0_S0_S0_fffiiifff_param_21,
	.param .u32 _Z19super_optimized_gpuiPfS_S_S_S_S_S_ffffS_S_S_PiS0_S0_S0_fffiiifff_param_22,
	.param .u32 _Z19super_optimized_gpuiPfS_S_S_S_S_S_ffffS_S_S_PiS0_S0_S0_fffiiifff_param_23,
	.param .u32 _Z19super_optimized_gpuiPfS_S_S_S_S_S_ffffS_S_S_PiS0_S0_S0_fffiiifff_param_24,
	.param .f32 _Z19super_optimized_gpuiPfS_S_S_S_S_S_ffffS_S_S_PiS0_S0_S0_fffiiifff_param_25,
	.param .f32 _Z19super_optimized_gpuiPfS_S_S_S_S_S_ffffS_S_S_PiS0_S0_S0_fffiiifff_param_26,
	.param .f32 _Z19super_optimized_gpuiPfS_S_S_S_S_S_ffffS_S_S_PiS0_S0_S0_fffiiifff_param_27
)
{
	.reg .pred 	%p<48>;
	.reg .b32 	%r<75>;
	.reg .b32 	%f<233>;
	.reg .b64 	%rd<66>;

	ld.param.u32 	%r34, [_Z19super_optimized_gpuiPfS_S_S_S_S_S_ffffS_S_S_PiS0_S0_S0_fffiiifff_param_0];
	ld.param.u64 	%rd18, [_Z19super_optimized_gpuiPfS_S_S_S_S_S_ffffS_S_S_PiS0_S0_S0_fffiiifff_param_2];
	ld.param.u64 	%rd19, [_Z19super_optimized_gpuiPfS_S_S_S_S_S_ffffS_S_S_PiS0_S0_S0_fffiiifff_param_3];
	ld.param.u64 	%rd20, [_Z19super_optimized_gpuiPfS_S_S_S_S_S_ffffS_S_S_PiS0_S0_S0_fffiiifff_param_4];
	ld.param.u64 	%rd12, [_Z19super_optimized_gpuiPfS_S_S_S_S_S_ffffS_S_S_PiS0_S0_S0_fffiiifff_param_5];
	ld.param.u64 	%rd13, [_Z19super_optimized_gpuiPfS_S_S_S_S_S_ffffS_S_S_PiS0_S0_S0_fffiiifff_param_6];
	ld.param.u64 	%rd14, [_Z19super_optimized_gpuiPfS_S_S_S_S_S_ffffS_S_S_PiS0_S0_S0_fffiiifff_param_7];
	ld.param.f32 	%f66, [_Z19super_optimized_gpuiPfS_S_S_S_S_S_ffffS_S_S_PiS0_S0_S0_fffiiifff_param_8];
	ld.param.f32 	%f67, [_Z19super_optimized_gpuiPfS_S_S_S_S_S_ffffS_S_S_PiS0_S0_S0_fffiiifff_param_9];
	ld.param.f32 	%f68, [_Z19super_optimized_gpuiPfS_S_S_S_S_S_ffffS_S_S_PiS0_S0_S0_fffiiifff_param_10];
	ld.param.u64 	%rd15, [_Z19super_optimized_gpuiPfS_S_S_S_S_S_ffffS_S_S_PiS0_S0_S0_fffiiifff_param_12];
	ld.param.u64 	%rd16, [_Z19super_optimized_gpuiPfS_S_S_S_S_S_ffffS_S_S_PiS0_S0_S0_fffiiifff_param_13];
	ld.param.u64 	%rd17, [_Z19super_optimized_gpuiPfS_S_S_S_S_S_ffffS_S_S_PiS0_S0_S0_fffiiifff_param_14];
	ld.param.u64 	%rd21, [_Z19super_optimized_gpuiPfS_S_S_S_S_S_ffffS_S_S_PiS0_S0_S0_fffiiifff_param_16];
	ld.param.u64 	%rd22, [_Z19super_optimized_gpuiPfS_S_S_S_S_S_ffffS_S_S_PiS0_S0_S0_fffiiifff_param_17];
	ld.param.u64 	%rd23, [_Z19super_optimized_gpuiPfS_S_S_S_S_S_ffffS_S_S_PiS0_S0_S0_fffiiifff_param_18];
	ld.param.f32 	%f69, [_Z19super_optimized_gpuiPfS_S_S_S_S_S_ffffS_S_S_PiS0_S0_S0_fffiiifff_param_19];
	ld.param.f32 	%f70, [_Z19super_optimized_gpuiPfS_S_S_S_S_S_ffffS_S_S_PiS0_S0_S0_fffiiifff_param_20];
	ld.param.f32 	%f71, [_Z19super_optimized_gpuiPfS_S_S_S_S_S_ffffS_S_S_PiS0_S0_S0_fffiiifff_param_21];
	ld.param.u32 	%r31, [_Z19super_optimized_gpuiPfS_S_S_S_S_S_ffffS_S_S_PiS0_S0_S0_fffiiifff_param_22];
	ld.param.u32 	%r32, [_Z19super_optimized_gpuiPfS_S_S_S_S_S_ffffS_S_S_PiS0_S0_S0_fffiiifff_param_23];
	ld.param.u32 	%r33, [_Z19super_optimized_gpuiPfS_S_S_S_S_S_ffffS_S_S_PiS0_S0_S0_fffiiifff_param_24];
	ld.param.f32 	%f72, [_Z19super_optimized_gpuiPfS_S_S_S_S_S_ffffS_S_S_PiS0_S0_S0_fffiiifff_param_25];
	ld.param.f32 	%f73, [_Z19super_optimized_gpuiPfS_S_S_S_S_S_ffffS_S_S_PiS0_S0_S0_fffiiifff_param_26];
	ld.param.f32 	%f74, [_Z19super_optimized_gpuiPfS_S_S_S_S_S_ffffS_S_S_PiS0_S0_S0_fffiiifff_param_27];
	cvta.to.global.u64 	%rd1, %rd23;
	cvta.to.global.u64 	%rd2, %rd22;
	cvta.to.global.u64 	%rd3, %rd21;
	cvta.to.global.u64 	%rd4, %rd20;
	cvta.to.global.u64 	%rd5, %rd19;
	cvta.to.global.u64 	%rd6, %rd18;
	mov.u32 	%r35, %ntid.x;
	mov.u32 	%r36, %ctaid.x;
	mov.u32 	%r37, %tid.x;
	mad.lo.s32 	%r1, %r35, %r36, %r37;
	setp.ge.s32 	%p1, %r1, %r34;
	@%p1 bra 	$L__BB0_21;
	ld.param.u64 	%rd65, [_Z19super_optimized_gpuiPfS_S_S_S_S_S_ffffS_S_S_PiS0_S0_S0_fffiiifff_param_1];
	cvta.to.global.u64 	%rd24, %rd65;
	cvta.to.global.u64 	%rd25, %rd12;
	cvta.to.global.u64 	%rd26, %rd13;
	cvta.to.global.u64 	%rd27, %rd14;
	cvta.to.global.u64 	%rd28, %rd15;
	cvta.to.global.u64 	%rd29, %rd16;
	cvta.to.global.u64 	%rd30, %rd17;
	mul.wide.s32 	%rd31, %r1, 4;
	add.s64 	%rd7, %rd25, %rd31;
	ld.global.f32 	%f76, [%rd7];
	add.s64 	%rd32, %rd28, %rd31;
	st.global.f32 	[%rd32], %f76;
	add.s64 	%rd8, %rd26, %rd31;
	ld.global.f32 	%f77, [%rd8];
	add.s64 	%rd33, %rd29, %rd31;
	st.global.f32 	[%rd33], %f77;
	add.s64 	%rd9, %rd27, %rd31;
	ld.global.f32 	%f78, [%rd9];
	add.s64 	%rd34, %rd30, %rd31;
	st.global.f32 	[%rd34], %f78;
	add.s64 	%rd35, %rd6, %rd31;
	ld.global.f32 	%f1, [%rd35];
	sub.f32 	%f79, %f1, %f69;
	mul.f32 	%f80, %f68, 0f3FC00000;
	div.rn.f32 	%f81, %f79, %f80;
	cvt.rmi.f32.f32 	%f82, %f81;
	cvt.rzi.s32.f32 	%r39, %f82;
	add.s64 	%rd36, %rd5, %rd31;
	ld.global.f32 	%f2, [%rd36];
	sub.f32 	%f83, %f2, %f70;
	div.rn.f32 	%f84, %f83, %f80;
	cvt.rmi.f32.f32 	%f85, %f84;
	cvt.rzi.s32.f32 	%r40, %f85;
	add.s64 	%rd37, %rd4, %rd31;
	ld.global.f32 	%f3, [%rd37];
	sub.f32 	%f86, %f3, %f71;
	div.rn.f32 	%f87, %f86, %f80;
	cvt.rmi.f32.f32 	%f88, %f87;
	cvt.rzi.s32.f32 	%r41, %f88;
	setp.lt.s32 	%p2, %r39, %r31;
	add.s32 	%r42, %r31, -1;
	selp.b32 	%r43, %r39, %r42, %p2;
	setp.lt.s32 	%p3, %r40, %r32;
	add.s32 	%r44, %r32, -1;
	selp.b32 	%r45, %r40, %r44, %p3;
	setp.lt.s32 	%p4, %r41, %r33;
	add.s32 	%r46, %r33, -1;
	selp.b32 	%r47, %r41, %r46, %p4;
	max.s32 	%r2, %r43, 0;
	max.s32 	%r3, %r45, 0;
	max.s32 	%r4, %r47, 0;
	mul.f32 	%f4, %f72, 0f3F000000;
	mul.f32 	%f5, %f72, 0fBF000000;
	mul.f32 	%f6, %f73, 0f3F000000;
	mul.f32 	%f7, %f73, 0fBF000000;
	mul.f32 	%f8, %f74, 0f3F000000;
	mul.f32 	%f9, %f74, 0fBF000000;
	mul.f32 	%f10, %f68, %f68;
	mul.f32 	%f11, %f67, 0f41C00000;
	add.s64 	%rd10, %rd24, %rd31;
	setp.gt.s32 	%p5, %r43, 0;
	selp.b32 	%r48, 0, %r31, %p5;
	add.s32 	%r49, %r2, %r48;
	add.s32 	%r5, %r49, -1;
	setp.lt.s32 	%p6, %r5, %r31;
	selp.b32 	%r6, 0, %r31, %p6;
	min.s32 	%r7, %r31, 0;
	add.s32 	%r50, %r2, 1;
	setp.lt.s32 	%p7, %r50, %r31;
	selp.b32 	%r8, 0, %r31, %p7;
	mov.f32 	%f206, 0f00000000;
	mov.b32 	%r70, -1;
	mov.f32 	%f207, %f206;
	mov.f32 	%f208, %f206;
$L__BB0_2:
	add.s32 	%r52, %r70, %r4;
	shr.s32 	%r53, %r52, 31;
	and.b32  	%r54, %r53, %r33;
	add.s32 	%r55, %r54, %r52;
	setp.lt.s32 	%p8, %r55, %r33;
	selp.b32 	%r56, 0, %r33, %p8;
	sub.s32 	%r57, %r55, %r56;
	mul.lo.s32 	%r10, %r57, %r32;
	mov.b32 	%r71, -1;
$L__BB0_3:
	add.s32 	%r58, %r71, %r3;
	shr.s32 	%r59, %r58, 31;
	and.b32  	%r60, %r59, %r32;
	add.s32 	%r61, %r60, %r58;
	setp.lt.s32 	%p9, %r61, %r32;
	selp.b32 	%r62, 0, %r32, %p9;
	sub.s32 	%r63, %r61, %r62;
	add.s32 	%r64, %r63, %r10;
	mul.lo.s32 	%r12, %r64, %r31;
	add.s32 	%r65, %r5, %r12;
	sub.s32 	%r66, %r65, %r6;
	mul.wide.s32 	%rd38, %r66, 4;
	add.s64 	%rd39, %rd3, %rd38;
	ld.global.u32 	%r72, [%rd39];
	add.s64 	%rd40, %rd2, %rd38;
	ld.global.u32 	%r14, [%rd40];
	setp.ge.s32 	%p10, %r72, %r14;
	@%p10 bra 	$L__BB0_8;
$L__BB0_4:
	mul.wide.s32 	%rd41, %r72, 4;
	add.s64 	%rd42, %rd1, %rd41;
	ld.global.u32 	%r16, [%rd42];
	setp.eq.s32 	%p11, %r1, %r16;
	@%p11 bra 	$L__BB0_7;
	mul.wide.s32 	%rd43, %r16, 4;
	add.s64 	%rd44, %rd6, %rd43;
	ld.global.f32 	%f89, [%rd44];
	sub.f32 	%f90, %f89, %f1;
	add.s64 	%rd45, %rd5, %rd43;
	ld.global.f32 	%f91, [%rd45];
	sub.f32 	%f92, %f91, %f2;
	add.s64 	%rd46, %rd4, %rd43;
	ld.global.f32 	%f93, [%rd46];
	sub.f32 	%f94, %f93, %f3;
	setp.gt.f32 	%p12, %f90, %f4;
	sub.f32 	%f95, %f90, %f72;
	selp.f32 	%f96, %f95, %f90, %p12;
	setp.lt.f32 	%p13, %f96, %f5;
	add.f32 	%f97, %f72, %f96;
	selp.f32 	%f21, %f97, %f96, %p13;
	setp.gt.f32 	%p14, %f92, %f6;
	sub.f32 	%f98, %f92, %f73;
	selp.f32 	%f99, %f98, %f92, %p14;
	setp.lt.f32 	%p15, %f99, %f7;
	add.f32 	%f100, %f73, %f99;
	selp.f32 	%f22, %f100, %f99, %p15;
	setp.gt.f32 	%p16, %f94, %f8;
	sub.f32 	%f101, %f94, %f74;
	selp.f32 	%f102, %f101, %f94, %p16;
	setp.lt.f32 	%p17, %f102, %f9;
	add.f32 	%f103, %f74, %f102;
	selp.f32 	%f23, %f103, %f102, %p17;
	mul.f32 	%f104, %f22, %f22;
	fma.rn.f32 	%f105, %f21, %f21, %f104;
	fma.rn.f32 	%f24, %f23, %f23, %f105;
	setp.gt.f32 	%p18, %f24, %f10;
	setp.lt.f32 	%p19, %f24, 0f3727C5AC;
	or.pred  	%p20, %p18, %p19;
	@%p20 bra 	$L__BB0_7;
	rsqrt.approx.f32 	%f106, %f24;
	mul.f32 	%f107, %f66, %f106;
	mul.f32 	%f108, %f107, %f107;
	mul.f32 	%f109, %f108, %f108;
	mul.f32 	%f110, %f108, %f109;
	mul.f32 	%f111, %f110, %f110;
	fma.rn.f32 	%f112, %f110, %f110, %f111;
	sub.f32 	%f113, %f112, %f110;
	mul.f32 	%f114, %f11, %f113;
	mul.f32 	%f115, %f106, %f114;
	mul.f32 	%f116, %f21, %f115;
	mul.f32 	%f117, %f106, %f116;
	ld.global.f32 	%f118, [%rd10];
	div.rn.f32 	%f119, %f117, %f118;
	add.f32 	%f208, %f208, %f119;
	mul.f32 	%f120, %f22, %f115;
	mul.f32 	%f121, %f106, %f120;
	div.rn.f32 	%f122, %f121, %f118;
	add.f32 	%f207, %f207, %f122;
	mul.f32 	%f123, %f23, %f115;
	mul.f32 	%f124, %f106, %f123;
	div.rn.f32 	%f125, %f124, %f118;
	add.f32 	%f206, %f206, %f125;
$L__BB0_7:
	add.s32 	%r72, %r72, 1;
	setp.lt.s32 	%p21, %r72, %r14;
	@%p21 bra 	$L__BB0_4;
$L__BB0_8:
	add.s32 	%r18, %r2, %r12;
	sub.s32 	%r67, %r18, %r7;
	mul.wide.s32 	%rd47, %r67, 4;
	add.s64 	%rd48, %rd3, %rd47;
	ld.global.u32 	%r73, [%rd48];
	add.s64 	%rd49, %rd2, %rd47;
	ld.global.u32 	%r20, [%rd49];
	setp.ge.s32 	%p22, %r73, %r20;
	@%p22 bra 	$L__BB0_13;
$L__BB0_9:
	mul.wide.s32 	%rd50, %r73, 4;
	add.s64 	%rd51, %rd1, %rd50;
	ld.global.u32 	%r22, [%rd51];
	setp.eq.s32 	%p23, %r1, %r22;
	@%p23 bra 	$L__BB0_12;
	mul.wide.s32 	%rd52, %r22, 4;
	add.s64 	%rd53, %rd6, %rd52;
	ld.global.f32 	%f126, [%rd53];
	sub.f32 	%f127, %f126, %f1;
	add.s64 	%rd54, %rd5, %rd52;
	ld.global.f32 	%f128, [%rd54];
	sub.f32 	%f129, %f128, %f2;
	add.s64 	%rd55, %rd4, %rd52;
	ld.global.f32 	%f130, [%rd55];
	sub.f32 	%f131, %f130, %f3;
	setp.gt.f32 	%p24, %f127, %f4;
	sub.f32 	%f132, %f127, %f72;
	selp.f32 	%f133, %f132, %f127, %p24;
	setp.lt.f32 	%p25, %f133, %f5;
	add.f32 	%f134, %f72, %f133;
	selp.f32 	%f37, %f134, %f133, %p25;
	setp.gt.f32 	%p26, %f129, %f6;
	sub.f32 	%f135, %f129, %f73;
	selp.f32 	%f136, %f135, %f129, %p26;
	setp.lt.f32 	%p27, %f136, %f7;
	add.f32 	%f137, %f73, %f136;
	selp.f32 	%f38, %f137, %f136, %p27;
	setp.gt.f32 	%p28, %f131, %f8;
	sub.f32 	%f138, %f131, %f74;
	selp.f32 	%f139, %f138, %f131, %p28;
	setp.lt.f32 	%p29, %f139, %f9;
	add.f32 	%f140, %f74, %f139;
	selp.f32 	%f39, %f140, %f139, %p29;
	mul.f32 	%f141, %f38, %f38;
	fma.rn.f32 	%f142, %f37, %f37, %f141;
	fma.rn.f32 	%f40, %f39, %f39, %f142;
	setp.gt.f32 	%p30, %f40, %f10;
	setp.lt.f32 	%p31, %f40, 0f3727C5AC;
	or.pred  	%p32, %p30, %p31;
	@%p32 bra 	$L__BB0_12;
	rsqrt.approx.f32 	%f143, %f40;
	mul.f32 	%f144, %f66, %f143;
	mul.f32 	%f145, %f144, %f144;
	mul.f32 	%f146, %f145, %f145;
	mul.f32 	%f147, %f145, %f146;
	mul.f32 	%f148, %f147, %f147;
	fma.rn.f32 	%f149, %f147, %f147, %f148;
	sub.f32 	%f150, %f149, %f147;
	mul.f32 	%f151, %f11, %f150;
	mul.f32 	%f152, %f143, %f151;
	mul.f32 	%f153, %f37, %f152;
	mul.f32 	%f154, %f143, %f153;
	ld.global.f32 	%f155, [%rd10];
	div.rn.f32 	%f156, %f154, %f155;
	add.f32 	%f208, %f208, %f156;
	mul.f32 	%f157, %f38, %f152;
	mul.f32 	%f158, %f143, %f157;
	div.rn.f32 	%f159, %f158, %f155;
	add.f32 	%f207, %f207, %f159;
	mul.f32 	%f160, %f39, %f152;
	mul.f32 	%f161, %f143, %f160;
	div.rn.f32 	%f162, %f161, %f155;
	add.f32 	%f206, %f206, %f162;
$L__BB0_12:
	add.s32 	%r73, %r73, 1;
	setp.lt.s32 	%p33, %r73, %r20;
	@%p33 bra 	$L__BB0_9;
$L__BB0_13:
	sub.s32 	%r68, %r18, %r8;
	add.s32 	%r69, %r68, 1;
	mul.wide.s32 	%rd56, %r69, 4;
	add.s64 	%rd57, %rd3, %rd56;
	ld.global.u32 	%r74, [%rd57];
	add.s64 	%rd58, %rd2, %rd56;
	ld.global.u32 	%r25, [%rd58];
	setp.ge.s32 	%p34, %r74, %r25;
	@%p34 bra 	$L__BB0_18;
$L__BB0_14:
	mul.wide.s32 	%rd59, %r74, 4;
	add.s64 	%rd60, %rd1, %rd59;
	ld.global.u32 	%r27, [%rd60];
	setp.eq.s32 	%p35, %r1, %r27;
	@%p35 bra 	$L__BB0_17;
	mul.wide.s32 	%rd61, %r27, 4;
	add.s64 	%rd62, %rd6, %rd61;
	ld.global.f32 	%f163, [%rd62];
	sub.f32 	%f164, %f163, %f1;
	add.s64 	%rd63, %rd5, %rd61;
	ld.global.f32 	%f165, [%rd63];
	sub.f32 	%f166, %f165, %f2;
	add.s64 	%rd64, %rd4, %rd61;
	ld.global.f32 	%f167, [%rd64];
	sub.f32 	%f168, %f167, %f3;
	setp.gt.f32 	%p36, %f164, %f4;
	sub.f32 	%f169, %f164, %f72;
	selp.f32 	%f170, %f169, %f164, %p36;
	setp.lt.f32 	%p37, %f170, %f5;
	add.f32 	%f171, %f72, %f170;
	selp.f32 	%f53, %f171, %f170, %p37;
	setp.gt.f32 	%p38, %f166, %f6;
	sub.f32 	%f172, %f166, %f73;
	selp.f32 	%f173, %f172, %f166, %p38;
	setp.lt.f32 	%p39, %f173, %f7;
	add.f32 	%f174, %f73, %f173;
	selp.f32 	%f54, %f174, %f173, %p39;
	setp.gt.f32 	%p40, %f168, %f8;
	sub.f32 	%f175, %f168, %f74;
	selp.f32 	%f176, %f175, %f168, %p40;
	setp.lt.f32 	%p41, %f176, %f9;
	add.f32 	%f177, %f74, %f176;
	selp.f32 	%f55, %f177, %f176, %p41;
	mul.f32 	%f178, %f54, %f54;
	fma.rn.f32 	%f179, %f53, %f53, %f178;
	fma.rn.f32 	%f56, %f55, %f55, %f179;
	setp.gt.f32 	%p42, %f56, %f10;
	setp.lt.f32 	%p43, %f56, 0f3727C5AC;
	or.pred  	%p44, %p42, %p43;
	@%p44 bra 	$L__BB0_17;
	rsqrt.approx.f32 	%f180, %f56;
	mul.f32 	%f181, %f66, %f180;
	mul.f32 	%f182, %f181, %f181;
	mul.f32 	%f183, %f182, %f182;
	mul.f32 	%f184, %f182, %f183;
	mul.f32 	%f185, %f184, %f184;
	fma.rn.f32 	%f186, %f184, %f184, %f185;
	sub.f32 	%f187, %f186, %f184;
	mul.f32 	%f188, %f11, %f187;
	mul.f32 	%f189, %f180, %f188;
	mul.f32 	%f190, %f53, %f189;
	mul.f32 	%f191, %f180, %f190;
	ld.global.f32 	%f192, [%rd10];
	div.rn.f32 	%f193, %f191, %f192;
	add.f32 	%f208, %f208, %f193;
	mul.f32 	%f194, %f54, %f189;
	mul.f32 	%f195, %f180, %f194;
	div.rn.f32 	%f196, %f195, %f192;
	add.f32 	%f207, %f207, %f196;
	mul.f32 	%f197, %f55, %f189;
	mul.f32 	%f198, %f180, %f197;
	div.rn.f32 	%f199, %f198, %f192;
	add.f32 	%f206, %f206, %f199;
$L__BB0_17:
	add.s32 	%r74, %r74, 1;
	setp.lt.s32 	%p45, %r74, %r25;
	@%p45 bra 	$L__BB0_14;
$L__BB0_18:
	add.s32 	%r71, %r71, 1;
	setp.ne.s32 	%p46, %r71, 2;
	@%p46 bra 	$L__BB0_3;
	add.s32 	%r70, %r70, 1;
	setp.ne.s32 	%p47, %r70, 2;
	@%p47 bra 	$L__BB0_2;
	st.global.f32 	[%rd7], %f208;
	st.global.f32 	[%rd8], %f207;
	st.global.f32 	[%rd9], %f206;
$L__BB0_21:
	ret;

}
	// .globl	_Z9integrateiPfS_S_S_S_S_S_S_S_fS_S_S_
.visible .entry _Z9integrateiPfS_S_S_S_S_S_S_S_fS_S_S_(
	.param .u32 _Z9integrateiPfS_S_S_S_S_S_S_S_fS_S_S__param_0,
	.param .u64 .ptr .align 1 _Z9integrateiPfS_S_S_S_S_S_S_S_fS_S_S__param_1,
	.param .u64 .ptr .align 1 _Z9integrateiPfS_S_S_S_S_S_S_S_fS_S_S__param_2,
	.param .u64 .ptr .align 1 _Z9integrateiPfS_S_S_S_S_S_S_S_fS_S_S__param_3,
	.param .u64 .ptr .align 1 _Z9integrateiPfS_S_S_S_S_S_S_S_fS_S_S__param_4,
	.param .u64 .ptr .align 1 _Z9integrateiPfS_S_S_S_S_S_S_S_fS_S_S__param_5,
	.param .u64 .ptr .align 1 _Z9integrateiPfS_S_S_S_S_S_S_S_fS_S_S__param_6,
	.param .u64 .ptr .align 1 _Z9integrateiPfS_S_S_S_S_S_S_S_fS_S_S__param_7,
	.param .u64 .ptr .align 1 _Z9integrateiPfS_S_S_S_S_S_S_S_fS_S_S__param_8,
	.param .u64 .ptr .align 1 _Z9integrateiPfS_S_S_S_S_S_S_S_fS_S_S__param_9,
	.param .f32 _Z9integrateiPfS_S_S_S_S_S_S_S_fS_S_S__param_10,
	.param .u64 .ptr .align 1 _Z9integrateiPfS_S_S_S_S_S_S_S_fS_S_S__param_11,
	.param .u64 .ptr .align 1 _Z9integrateiPfS_S_S_S_S_S_S_S_fS_S_S__param_12,
	.param .u64 .ptr .align 1 _Z9integrateiPfS_S_S_S_S_S_S_S_fS_S_S__param_13
)
{
	.reg .pred 	%p<2>;
	.reg .b32 	%r<6>;
	.reg .b32 	%f<44>;
	.reg .b64 	%rd<41>;

	ld.param.u32 	%r2, [_Z9integrateiPfS_S_S_S_S_S_S_S_fS_S_S__param_0];
	ld.param.u64 	%rd2, [_Z9integrateiPfS_S_S_S_S_S_S_S_fS_S_S__param_2];
	ld.param.u64 	%rd4, [_Z9integrateiPfS_S_S_S_S_S_S_S_fS_S_S__param_4];
	ld.param.u64 	%rd5, [_Z9integrateiPfS_S_S_S_S_S_S_S_fS_S_S__param_5];
	ld.param.u64 	%rd6, [_Z9integrateiPfS_S_S_S_S_S_S_S_fS_S_S__param_6];
	ld.param.u64 	%rd8, [_Z9integrateiPfS_S_S_S_S_S_S_S_fS_S_S__param_8];
	ld.param.u64 	%rd9, [_Z9integrateiPfS_S_S_S_S_S_S_S_fS_S_S__param_9];
	ld.param.f32 	%f1, [_Z9integrateiPfS_S_S_S_S_S_S_S_fS_S_S__param_10];
	ld.param.u64 	%rd10, [_Z9integrateiPfS_S_S_S_S_S_S_S_fS_S_S__param_11];
	ld.param.u64 	%rd11, [_Z9integrateiPfS_S_S_S_S_S_S_S_fS_S_S__param_12];
	ld.param.u64 	%rd12, [_Z9integrateiPfS_S_S_S_S_S_S_S_fS_S_S__param_13];
	mov.u32 	%r3, %ntid.x;
	mov.u32 	%r4, %ctaid.x;
	mov.u32 	%r5, %tid.x;
	mad.lo.s32 	%r1, %r3, %r4, %r5;
	setp.ge.s32 	%p1, %r1, %r2;
	@%p1 bra 	$L__BB1_2;
	ld.param.u64 	%rd40, [_Z9integrateiPfS_S_S_S_S_S_S_S_fS_S_S__param_7];
	ld.param.u64 	%rd39, [_Z9integrateiPfS_S_S_S_S_S_S_S_fS_S_S__param_3];
	ld.param.u64 	%rd38, [_Z9integrateiPfS_S_S_S_S_S_S_S_fS_S_S__param_1];
	cvta.to.global.u64 	%rd13, %rd4;
	cvta.to.global.u64 	%rd14, %rd10;
	cvta.to.global.u64 	%rd15, %rd38;
	cvta.to.global.u64 	%rd16, %rd5;
	cvta.to.global.u64 	%rd17, %rd11;
	cvta.to.global.u64 	%rd18, %rd2;
	cvta.to.global.u64 	%rd19, %rd6;
	cvta.to.global.u64 	%rd20, %rd12;
	cvta.to.global.u64 	%rd21, %rd39;
	cvta.to.global.u64 	%rd22, %rd40;
	cvta.to.global.u64 	%rd23, %rd8;
	cvta.to.global.u64 	%rd24, %rd9;
	mul.wide.s32 	%rd25, %r1, 4;
	add.s64 	%rd26, %rd13, %rd25;
	ld.global.f32 	%f2, [%rd26];
	add.s64 	%rd27, %rd14, %rd25;
	ld.global.f32 	%f3, [%rd27];
	mul.f32 	%f4, %f3, 0f3F000000;
	mul.f32 	%f5, %f1, %f4;
	mul.f32 	%f6, %f1, %f5;
	fma.rn.f32 	%f7, %f1, %f2, %f6;
	add.s64 	%rd28, %rd15, %rd25;
	ld.global.f32 	%f8, [%rd28];
	add.f32 	%f9, %f8, %f7;
	st.global.f32 	[%rd28], %f9;
	add.s64 	%rd29, %rd16, %rd25;
	ld.global.f32 	%f10, [%rd29];
	add.s64 	%rd30, %rd17, %rd25;
	ld.global.f32 	%f11, [%rd30];
	mul.f32 	%f12, %f11, 0f3F000000;
	mul.f32 	%f13, %f1, %f12;
	mul.f32 	%f14, %f1, %f13;
	fma.rn.f32 	%f15, %f1, %f10, %f14;
	add.s64 	%rd31, %rd18, %rd25;
	ld.global.f32 	%f16, [%rd31];
	add.f32 	%f17, %f16, %f15;
	st.global.f32 	[%rd31], %f17;
	add.s64 	%rd32, %rd19, %rd25;
	ld.global.f32 	%f18, [%rd32];
	add.s64 	%rd33, %rd20, %rd25;
	ld.global.f32 	%f19, [%rd33];
	mul.f32 	%f20, %f19, 0f3F000000;
	mul.f32 	%f21, %f1, %f20;
	mul.f32 	%f22, %f1, %f21;
	fma.rn.f32 	%f23, %f1, %f18, %f22;
	add.s64 	%rd34, %rd21, %rd25;
	ld.global.f32 	%f24, [%rd34];
	add.f32 	%f25, %f24, %f23;
	st.global.f32 	[%rd34], %f25;
	ld.global.f32 	%f26, [%rd27];
	add.s64 	%rd35, %rd22, %rd25;
	ld.global.f32 	%f27, [%rd35];
	add.f32 	%f28, %f26, %f27;
	mul.f32 	%f29, %f28, 0f3F000000;
	ld.global.f32 	%f30, [%rd26];
	fma.rn.f32 	%f31, %f1, %f29, %f30;
	st.global.f32 	[%rd26], %f31;
	ld.global.f32 	%f32, [%rd30];
	add.s64 	%rd36, %rd23, %rd25;
	ld.global.f32 	%f33, [%rd36];
	add.f32 	%f34, %f32, %f33;
	mul.f32 	%f35, %f34, 0f3F000000;
	ld.global.f32 	%f36, [%rd29];
	fma.rn.f32 	%f37, %f1, %f35, %f36;
	st.global.f32 	[%rd29], %f37;
	ld.global.f32 	%f38, [%rd33];
	add.s64 	%rd37, %rd24, %rd25;
	ld.global.f32 	%f39, [%rd37];
	add.f32 	%f40, %f38, %f39;
	mul.f32 	%f41, %f40, 0f3F000000;
	ld.global.f32 	%f42, [%rd32];
	fma.rn.f32 	%f43, %f1, %f41, %f42;
	st.global.f32 	[%rd32], %f43;
$L__BB1_2:
	ret;

}


// ===== COMPILED SASS (sm_100) =====

	.target	sm_100

	.elftype	@"ET_EXEC"


//--------------------- .note.nv.tkinfo           --------------------------
	.section	.note.nv.tkinfo,"",@"SHT_NOTE"
	.sectionflags	@"SHF_NOTE_NV_TKINFO"
	.tkinfo
        /*0018*/ 	.word	0x00000002
        /*0030*/ 	.string	""
        /*0030*/ 	.string	"ptxas"
        /*0030*/ 	.string	"Cuda compilation tools, release 13.0, V13.0.88"
        /*0030*/ 	.string	"Build cuda_13.0.r13.0/compiler.36424714_0"
        /*0030*/ 	.string	"-arch sm_100 -m 64 "



//--------------------- .note.nv.cuinfo           --------------------------
	.section	.note.nv.cuinfo,"",@"SHT_NOTE"
	.sectionflags	@"SHF_NOTE_NV_CUINFO"
        /*0018*/ 	.short	0x0002
        /*001a*/ 	.short	0x0064
        /*001c*/ 	.short	0x0082
	.zero		2


//--------------------- .nv.info                  --------------------------
	.section	.nv.info,"",@"SHT_CUDA_INFO"
	.align	4


	//----- nvinfo : EIATTR_REGCOUNT
	.align		4
        /*0000*/ 	.byte	0x04, 0x2f
        /*0002*/ 	.short	(.L_1 - .L_0)
	.align		4
.L_0:
        /*0004*/ 	.word	index@(_Z19super_optimized_gpuiPfS_S_S_S_S_S_ffffS_S_S_PiS0_S0_S0_fffiiifff)
        /*0008*/ 	.word	0x00000035


	//----- nvinfo : EIATTR_FRAME_SIZE
	.align		4
.L_1:
        /*000c*/ 	.byte	0x04, 0x11
        /*000e*/ 	.short	(.L_3 - .L_2)
	.align		4
.L_2:
        /*0010*/ 	.word	index@($__internal_0_$__cuda_sm3x_div_rn_noftz_f32_slowpath)
        /*0014*/ 	.word	0x00000000


	//----- nvinfo : EIATTR_FRAME_SIZE
	.align		4
.L_3:
        /*0018*/ 	.byte	0x04, 0x11
        /*001a*/ 	.short	(.L_5 - .L_4)
	.align		4
.L_4:
        /*001c*/ 	.word	index@(_Z19super_optimized_gpuiPfS_S_S_S_S_S_ffffS_S_S_PiS0_S0_S0_fffiiifff)
        /*0020*/ 	.word	0x00000000


	//----- nvinfo : EIATTR_REGCOUNT
	.align		4
.L_5:
        /*0024*/ 	.byte	0x04, 0x2f
        /*0026*/ 	.short	(.L_7 - .L_6)
	.align		4
.L_6:
        /*0028*/ 	.word	index@(_Z9integrateiPfS_S_S_S_S_S_S_S_fS_S_S_)
        /*002c*/ 	.word	0x0000001c


	//----- nvinfo : EIATTR_FRAME_SIZE
	.align		4
.L_7:
        /*0030*/ 	.byte	0x04, 0x11
        /*0032*/ 	.short	(.L_9 - .L_8)
	.align		4
.L_8:
        /*0034*/ 	.word	index@(_Z9integrateiPfS_S_S_S_S_S_S_S_fS_S_S_)
        /*0038*/ 	.word	0x00000000


	//----- nvinfo : EIATTR_MIN_STACK_SIZE
	.align		4
.L_9:
        /*003c*/ 	.byte	0x04, 0x12
        /*003e*/ 	.short	(.L_11 - .L_10)
	.align		4
.L_10:
        /*0040*/ 	.word	index@(_Z9integrateiPfS_S_S_S_S_S_S_S_fS_S_S_)
        /*0044*/ 	.word	0x00000000


	//----- nvinfo : EIATTR_MIN_STACK_SIZE
	.align		4
.L_11:
        /*0048*/ 	.byte	0x04, 0x12
        /*004a*/ 	.short	(.L_13 - .L_12)
	.align		4
.L_12:
        /*004c*/ 	.word	index@(_Z19super_optimized_gpuiPfS_S_S_S_S_S_ffffS_S_S_PiS0_S0_S0_fffiiifff)
        /*0050*/ 	.word	0x00000000
.L_13:


//--------------------- .nv.compat                --------------------------
	.section	.nv.compat,"",@"SHT_CUDA_COMPAT_INFO"
	.align	4
        /*0000*/ 	.byte	0x02, 0x09, 0x00, 0x00, 0x02, 0x02, 0x01, 0x00, 0x02, 0x05, 0x05, 0x00, 0x03, 0x07, 0x01, 0x01
        /*0010*/ 	.byte	0x02, 0x03, 0x00, 0x00, 0x02, 0x06, 0x01, 0x00, 0x04, 0x0b, 0x08, 0x00, 0x01, 0x00, 0x00, 0x00
        /*0020*/ 	.byte	0x00, 0x00, 0x00, 0x00


//--------------------- .nv.info._Z9integrateiPfS_S_S_S_S_S_S_S_fS_S_S_ --------------------------
	.section	.nv.info._Z9integrateiPfS_S_S_S_S_S_S_S_fS_S_S_,"",@"SHT_CUDA_INFO"
	.sectionflags	@""
	.align	4


	//----- nvinfo : EIATTR_CUDA_API_VERSION
	.align		4
        /*0000*/ 	.byte	0x04, 0x37
        /*0002*/ 	.short	(.L_15 - .L_14)
.L_14:
        /*0004*/ 	.word	0x00000082


	//----- nvinfo : EIATTR_KPARAM_INFO
	.align		4
.L_15:
        /*0008*/ 	.byte	0x04, 0x17
        /*000a*/ 	.short	(.L_17 - .L_16)
.L_16:
        /*000c*/ 	.word	0x00000000
        /*0010*/ 	.short	0x000d
        /*0012*/ 	.short	0x0068
        /*0014*/ 	.byte	0x00, 0xf5, 0x21, 0x00


	//----- nvinfo : EIATTR_KPARAM_INFO
	.align		4
.L_17:
        /*0018*/ 	.byte	0x04, 0x17
        /*001a*/ 	.short	(.L_19 - .L_18)
.L_18:
        /*001c*/ 	.word	0x00000000
        /*0020*/ 	.short	0x000c
        /*0022*/ 	.short	0x0060
        /*0024*/ 	.byte	0x00, 0xf5, 0x21, 0x00


	//----- nvinfo : EIATTR_KPARAM_INFO
	.align		4
.L_19:
        /*0028*/ 	.byte	0x04, 0x17
        /*002a*/ 	.short	(.L_21 - .L_20)
.L_20:
        /*002c*/ 	.word	0x00000000
        /*0030*/ 	.short	0x000b
        /*0032*/ 	.short	0x0058
        /*0034*/ 	.byte	0x00, 0xf5, 0x21, 0x00


	//----- nvinfo : EIATTR_KPARAM_INFO
	.align		4
.L_21:
        /*0038*/ 	.byte	0x04, 0x17
        /*003a*/ 	.short	(.L_23 - .L_22)
.L_22:
        /*003c*/ 	.word	0x00000000
        /*0040*/ 	.short	0x000a
        /*0042*/ 	.short	0x0050
        /*0044*/ 	.byte	0x00, 0xf0, 0x11, 0x00


	//----- nvinfo : EIATTR_KPARAM_INFO
	.align		4
.L_23:
        /*0048*/ 	.byte	0x04, 0x17
        /*004a*/ 	.short	(.L_25 - .L_24)
.L_24:
        /*004c*/ 	.word	0x00000000
        /*0050*/ 	.short	0x0009
        /*0052*/ 	.short	0x0048
        /*0054*/ 	.byte	0x00, 0xf5, 0x21, 0x00


	//----- nvinfo : EIATTR_KPARAM_INFO
	.align		4
.L_25:
        /*0058*/ 	.byte	0x04, 0x17
        /*005a*/ 	.short	(.L_27 - .L_26)
.L_26:
        /*005c*/ 	.word	0x00000000
        /*0060*/ 	.short	0x0008
        /*0062*/ 	.short	0x0040
        /*0064*/ 	.byte	0x00, 0xf5, 0x21, 0x00


	//----- nvinfo : EIATTR_KPARAM_INFO
	.align		4
.L_27:
        /*0068*/ 	.byte	0x04, 0x17
        /*006a*/ 	.short	(.L_29 - .L_28)
.L_28:
        /*006c*/ 	.word	0x00000000
        /*0070*/ 	.short	0x0007
        /*0072*/ 	.short	0x0038
        /*0074*/ 	.byte	0x00, 0xf5, 0x21, 0x00


	//----- nvinfo : EIATTR_KPARAM_INFO
	.align		4
.L_29:
        /*0078*/ 	.byte	0x04, 0x17
        /*007a*/ 	.short	(.L_31 - .L_30)
.L_30:
        /*007c*/ 	.word	0x00000000
        /*0080*/ 	.short	0x0006
        /*0082*/ 	.short	0x0030
        /*0084*/ 	.byte	0x00, 0xf5, 0x21, 0x00


	//----- nvinfo : EIATTR_KPARAM_INFO
	.align		4
.L_31:
        /*0088*/ 	.byte	0x04, 0x17
        /*008a*/ 	.short	(.L_33 - .L_32)
.L_32:
        /*008c*/ 	.word	0x00000000
        /*0090*/ 	.short	0x0005
        /*0092*/ 	.short	0x0028
        /*0094*/ 	.byte	0x00, 0xf5, 0x21, 0x00


	//----- nvinfo : EIATTR_KPARAM_INFO
	.align		4
.L_33:
        /*0098*/ 	.byte	0x04, 0x17
        /*009a*/ 	.short	(.L_35 - .L_34)
.L_34:
        /*009c*/ 	.word	0x00000000
        /*00a0*/ 	.short	0x0004
        /*00a2*/ 	.short	0x0020
        /*00a4*/ 	.byte	0x00, 0xf5, 0x21, 0x00


	//----- nvinfo : EIATTR_KPARAM_INFO
	.align		4
.L_35:
        /*00a8*/ 	.byte	0x04, 0x17
        /*00aa*/ 	.short	(.L_37 - .L_36)
.L_36:
        /*00ac*/ 	.word	0x00000000
        /*00b0*/ 	.short	0x0003
        /*00b2*/ 	.short	0x0018
        /*00b4*/ 	.byte	0x00, 0xf5, 0x21, 0x00


	//----- nvinfo : EIATTR_KPARAM_INFO
	.align		4
.L_37:
        /*00b8*/ 	.byte	0x04, 0x17
        /*00ba*/ 	.short	(.L_39 - .L_38)
.L_38:
        /*00bc*/ 	.word	0x00000000
        /*00c0*/ 	.short	0x0002
        /*00c2*/ 	.short	0x0010
        /*00c4*/ 	.byte	0x00, 0xf5, 0x21, 0x00


	//----- nvinfo : EIATTR_KPARAM_INFO
	.align		4
.L_39:
        /*00c8*/ 	.byte	0x04, 0x17
        /*00ca*/ 	.short	(.L_41 - .L_40)
.L_40:
        /*00cc*/ 	.word	0x00000000
        /*00d0*/ 	.short	0x0001
        /*00d2*/ 	.short	0x0008
        /*00d4*/ 	.byte	0x00, 0xf5, 0x21, 0x00


	//----- nvinfo : EIATTR_KPARAM_INFO
	.align		4
.L_41:
        /*00d8*/ 	.byte	0x04, 0x17
        /*00da*/ 	.short	(.L_43 - .L_42)
.L_42:
        /*00dc*/ 	.word	0x00000000
        /*00e0*/ 	.short	0x0000
        /*00e2*/ 	.short	0x0000
        /*00e4*/ 	.byte	0x00, 0xf0, 0x11, 0x00


	//----- nvinfo : EIATTR_SPARSE_MMA_MASK
	.align		4
.L_43:
        /*00e8*/ 	.byte	0x03, 0x50
        /*00ea*/ 	.short	0x0000


	//----- nvinfo : EIATTR_MAXREG_COUNT
	.align		4
        /*00ec*/ 	.byte	0x03, 0x1b
        /*00ee*/ 	.short	0x00ff


	//----- nvinfo : EIATTR_MERCURY_ISA_VERSION
	.align		4
        /*00f0*/ 	.byte	0x03, 0x5f
        /*00f2*/ 	.short	0x0101


	//----- nvinfo : EIATTR_VRC_CTA_INIT_COUNT
	.align		4
        /*00f4*/ 	.byte	0x02, 0x4a
	.zero		1
	.zero		1


	//----- nvinfo : EIATTR_EXIT_INSTR_OFFSETS
	.align		4
        /*00f8*/ 	.byte	0x04, 0x1c
        /*00fa*/ 	.short	(.L_45 - .L_44)


	//   ....[0]....
.L_44:
        /*00fc*/ 	.word	0x00000070


	//   ....[1]....
        /*0100*/ 	.word	0x00000520


	//----- nvinfo : EIATTR_CBANK_PARAM_SIZE
	.align		4
.L_45:
        /*0104*/ 	.byte	0x03, 0x19
        /*0106*/ 	.short	0x0070


	//----- nvinfo : EIATTR_PARAM_CBANK
	.align		4
        /*0108*/ 	.byte	0x04, 0x0a
        /*010a*/ 	.short	(.L_47 - .L_46)
	.align		4
.L_46:
        /*010c*/ 	.word	index@(.nv.constant0._Z9integrateiPfS_S_S_S_S_S_S_S_fS_S_S_)
        /*0110*/ 	.short	0x0380
        /*0112*/ 	.short	0x0070


	//----- nvinfo : EIATTR_SW_WAR
	.align		4
.L_47:
        /*0114*/ 	.byte	0x04, 0x36
        /*0116*/ 	.short	(.L_49 - .L_48)
.L_48:
        /*0118*/ 	.word	0x00000008
.L_49:


//--------------------- .nv.info._Z19super_optimized_gpuiPfS_S_S_S_S_S_ffffS_S_S_PiS0_S0_S0_fffiiifff --------------------------
	.section	.nv.info._Z19super_optimized_gpuiPfS_S_S_S_S_S_ffffS_S_S_PiS0_S0_S0_fffiiifff,"",@"SHT_CUDA_INFO"
	.sectionflags	@""
	.align	4


	//----- nvinfo : EIATTR_CUDA_API_VERSION
	.align		4
        /*0000*/ 	.byte	0x04, 0x37
        /*0002*/ 	.short	(.L_51 - .L_50)
.L_50:
        /*0004*/ 	.word	0x00000082


	//----- nvinfo : EIATTR_KPARAM_INFO
	.align		4
.L_51:
        /*0008*/ 	.byte	0x04, 0x17
        /*000a*/ 	.short	(.L_53 - .L_52)
.L_52:
        /*000c*/ 	.word	0x00000000
        /*0010*/ 	.short	0x001b
        /*0012*/ 	.short	0x00a8
        /*0014*/ 	.byte	0x00, 0xf0, 0x11, 0x00


	//----- nvinfo : EIATTR_KPARAM_INFO
	.align		4
.L_53:
        /*0018*/ 	.byte	0x04, 0x17
        /*001a*/ 	.short	(.L_55 - .L_54)
.L_54:
        /*001c*/ 	.word	0x00000000
        /*0020*/ 	.short	0x001a
        /*0022*/ 	.short	0x00a4
        /*0024*/ 	.byte	0x00, 0xf0, 0x11, 0x00


	//----- nvinfo : EIATTR_KPARAM_INFO
	.align		4
.L_55:
        /*0028*/ 	.byte	0x04, 0x17
        /*002a*/ 	.short	(.L_57 - .L_56)
.L_56:
        /*002c*/ 	.word	0x00000000
        /*0030*/ 	.short	0x0019
        /*0032*/ 	.short	0x00a0
        /*0034*/ 	.byte	0x00, 0xf0, 0x11, 0x00


	//----- nvinfo : EIATTR_KPARAM_INFO
	.align		4
.L_57:
        /*0038*/ 	.byte	0x04, 0x17
        /*003a*/ 	.short	(.L_59 - .L_58)
.L_58:
        /*003c*/ 	.word	0x00000000
        /*0040*/ 	.short	0x0018
        /*0042*/ 	.short	0x009c
        /*0044*/ 	.byte	0x00, 0xf0, 0x11, 0x00


	//----- nvinfo : EIATTR_KPARAM_INFO
	.align		4
.L_59:
        /*0048*/ 	.byte	0x04, 0x17
        /*004a*/ 	.short	(.L_61 - .L_60)
.L_60:
        /*004c*/ 	.word	0x00000000
        /*0050*/ 	.short	0x0017
        /*0052*/ 	.short	0x0098
        /*0054*/ 	.byte	0x00, 0xf0, 0x11, 0x00


	//----- nvinfo : EIATTR_KPARAM_INFO
	.align		4
.L_61:
        /*0058*/ 	.byte	0x04, 0x17
        /*005a*/ 	.short	(.L_63 - .L_62)
.L_62:
        /*005c*/ 	.word	0x00000000
        /*0060*/ 	.short	0x0016
        /*0062*/ 	.short	0x0094
        /*0064*/ 	.byte	0x00, 0xf0, 0x11, 0x00


	//----- nvinfo : EIATTR_KPARAM_INFO
	.align		4
.L_63:
        /*0068*/ 	.byte	0x04, 0x17
        /*006a*/ 	.short	(.L_65 - .L_64)
.L_64:
        /*006c*/ 	.word	0x00000000
        /*0070*/ 	.short	0x0015
        /*0072*/ 	.short	0x0090
        /*0074*/ 	.byte	0x00, 0xf0, 0x11, 0x00


	//----- nvinfo : EIATTR_KPARAM_INFO
	.align		4
.L_65:
        /*0078*/ 	.byte	0x04, 0x17
        /*007a*/ 	.short	(.L_67 - .L_66)
.L_66:
        /*007c*/ 	.word	0x00000000
        /*0080*/ 	.short	0x0014
        /*0082*/ 	.short	0x008c
        /*0084*/ 	.byte	0x00, 0xf0, 0x11, 0x00


	//----- nvinfo : EIATTR_KPARAM_INFO
	.align		4
.L_67:
        /*0088*/ 	.byte	0x04, 0x17
        /*008a*/ 	.short	(.L_69 - .L_68)
.L_68:
        /*008c*/ 	.word	0x00000000
        /*0090*/ 	.short	0x0013
        /*0092*/ 	.short	0x0088
        /*0094*/ 	.byte	0x00, 0xf0, 0x11, 0x00


	//----- nvinfo : EIATTR_KPARAM_INFO
	.align		4
.L_69:
        /*0098*/ 	.byte	0x04, 0x17
        /*009a*/ 	.short	(.L_71 - .L_70)
.L_70:
        /*009c*/ 	.word	0x00000000
        /*00a0*/ 	.short	0x0012
        /*00a2*/ 	.short	0x0080
        /*00a4*/ 	.byte	0x00, 0xf5, 0x21, 0x00


	//----- nvinfo : EIATTR_KPARAM_INFO
	.align		4
.L_71:
        /*00a8*/ 	.byte	0x04, 0x17
        /*00aa*/ 	.short	(.L_73 - .L_72)
.L_72:
        /*00ac*/ 	.word	0x00000000
        /*00b0*/ 	.short	0x0011
        /*00b2*/ 	.short	0x0078
        /*00b4*/ 	.byte	0x00, 0xf5, 0x21, 0x00


	//----- nvinfo : EIATTR_KPARAM_INFO
	.align		4
.L_73:
        /*00b8*/ 	.byte	0x04, 0x17
        /*00ba*/ 	.short	(.L_75 - .L_74)
.L_74:
        /*00bc*/ 	.word	0x00000000
        /*00c0*/ 	.short	0x0010
        /*00c2*/ 	.short	0x0070
        /*00c4*/ 	.byte	0x00, 0xf5, 0x21, 0x00


	//----- nvinfo : EIATTR_KPARAM_INFO
	.align		4
.L_75:
        /*00c8*/ 	.byte	0x04, 0x17
        /*00ca*/ 	.short	(.L_77 - .L_76)
.L_76:
        /*00cc*/ 	.word	0x00000000
        /*00d0*/ 	.short	0x000f
        /*00d2*/ 	.short	0x0068
        /*00d4*/ 	.byte	0x00, 0xf5, 0x21, 0x00


	//----- nvinfo : EIATTR_KPARAM_INFO
	.align		4
.L_77:
        /*00d8*/ 	.byte	0x04, 0x17
        /*00da*/ 	.short	(.L_79 - .L_78)
.L_78:
        /*00dc*/ 	.word	0x00000000
        /*00e0*/ 	.short	0x000e
        /*00e2*/ 	.short	0x0060
        /*00e4*/ 	.byte	0x00, 0xf5, 0x21, 0x00


	//----- nvinfo : EIATTR_KPARAM_INFO
	.align		4
.L_79:
        /*00e8*/ 	.byte	0x04, 0x17
        /*00ea*/ 	.short	(.L_81 - .L_80)
.L_80:
        /*00ec*/ 	.word	0x00000000
        /*00f0*/ 	.short	0x000d
        /*00f2*/ 	.short	0x0058
        /*00f4*/ 	.byte	0x00, 0xf5, 0x21, 0x00


	//----- nvinfo : EIATTR_KPARAM_INFO
	.align		4
.L_81:
        /*00f8*/ 	.byte	0x04, 0x17
        /*00fa*/ 	.short	(.L_83 - .L_82)
.L_82:
        /*00fc*/ 	.word	0x00000000
        /*0100*/ 	.short	0x000c
        /*0102*/ 	.short	0x0050
        /*0104*/ 	.byte	0x00, 0xf5, 0x21, 0x00


	//----- nvinfo : EIATTR_KPARAM_INFO
	.align		4
.L_83:
        /*0108*/ 	.byte	0x04, 0x17
        /*010a*/ 	.short	(.L_85 - .L_84)
.L_84:
        /*010c*/ 	.word	0x00000000
        /*0110*/ 	.short	0x000b
        /*0112*/ 	.short	0x004c
        /*0114*/ 	.byte	0x00, 0xf0, 0x11, 0x00


	//----- nvinfo : EIATTR_KPARAM_INFO
	.align		4
.L_85:
        /*0118*/ 	.byte	0x04, 0x17
        /*011a*/ 	.short	(.L_87 - .L_86)
.L_86:
        /*011c*/ 	.word	0x00000000
        /*0120*/ 	.short	0x000a
        /*0122*/ 	.short	0x0048
        /*0124*/ 	.byte	0x00, 0xf0, 0x11, 0x00


	//----- nvinfo : EIATTR_KPARAM_INFO
	.align		4
.L_87:
        /*0128*/ 	.byte	0x04, 0x17
        /*012a*/ 	.short	(.L_89 - .L_88)
.L_88:
        /*012c*/ 	.word	0x00000000
        /*0130*/ 	.short	0x0009
        /*0132*/ 	.short	0x0044
        /*0134*/ 	.byte	0x00, 0xf0, 0x11, 0x00


	//----- nvinfo : EIATTR_KPARAM_INFO
	.align		4
.L_89:
        /*0138*/ 	.byte	0x04, 0x17
        /*013a*/ 	.short	(.L_91 - .L_90)
.L_90:
        /*013c*/ 	.word	0x00000000
        /*0140*/ 	.short	0x0008
        /*0142*/ 	.short	0x0040
        /*0144*/ 	.byte	0x00, 0xf0, 0x11, 0x00


	//----- nvinfo : EIATTR_KPARAM_INFO
	.align		4
.L_91:
        /*0148*/ 	.byte	0x04, 0x17
        /*014a*/ 	.short	(.L_93 - .L_92)
.L_92:
        /*014c*/ 	.word	0x00000000
        /*0150*/ 	.short	0x0007
        /*0152*/ 	.short	0x0038
        /*0154*/ 	.byte	0x00, 0xf5, 0x21, 0x00


	//----- nvinfo : EIATTR_KPARAM_INFO
	.align		4
.L_93:
        /*0158*/ 	.byte	0x04, 0x17
        /*015a*/ 	.short	(.L_95 - .L_94)
.L_94:
        /*015c*/ 	.word	0x00000000
        /*0160*/ 	.short	0x0006
        /*0162*/ 	.short	0x0030
        /*0164*/ 	.byte	0x00, 0xf5, 0x21, 0x00


	//----- nvinfo : EIATTR_KPARAM_INFO
	.align		4
.L_95:
        /*0168*/ 	.byte	0x04, 0x17
        /*016a*/ 	.short	(.L_97 - .L_96)
.L_96:
        /*016c*/ 	.word	0x00000000
        /*0170*/ 	.short	0x0005
        /*0172*/ 	.short	0x0028
        /*0174*/ 	.byte	0x00, 0xf5, 0x21, 0x00


	//----- nvinfo : EIATTR_KPARAM_INFO
	.align		4
.L_97:
        /*0178*/ 	.byte	0x04, 0x17
        /*017a*/ 	.short	(.L_99 - .L_98)
.L_98:
        /*017c*/ 	.word	0x00000000
        /*0180*/ 	.short	0x0004
        /*0182*/ 	.short	0x0020
        /*0184*/ 	.byte	0x00, 0xf5, 0x21, 0x00


	//----- nvinfo : EIATTR_KPARAM_INFO
	.align		4
.L_99:
        /*0188*/ 	.byte	0x04, 0x17
        /*018a*/ 	.short	(.L_101 - .L_100)
.L_100:
        /*018c*/ 	.word	0x00000000
        /*0190*/ 	.short	0x0003
        /*0192*/ 	.short	0x0018
        /*0194*/ 	.byte	0x00, 0xf5, 0x21, 0x00


	//----- nvinfo : EIATTR_KPARAM_INFO
	.align		4
.L_101:
        /*0198*/ 	.byte	0x04, 0x17
        /*019a*/ 	.short	(.L_103 - .L_102)
.L_102:
        /*019c*/ 	.word	0x00000000
        /*01a0*/ 	.short	0x0002
        /*01a2*/ 	.short	0x0010
        /*01a4*/ 	.byte	0x00, 0xf5, 0x21, 0x00


	//----- nvinfo : EIATTR_KPARAM_INFO
	.align		4
.L_103:
        /*01a8*/ 	.byte	0x04, 0x17
        /*01aa*/ 	.short	(.L_105 - .L_104)
.L_104:
        /*01ac*/ 	.word	0x00000000
        /*01b0*/ 	.short	0x0001
        /*01b2*/ 	.short	0x0008
        /*01b4*/ 	.byte	0x00, 0xf5, 0x21, 0x00


	//----- nvinfo : EIATTR_KPARAM_INFO
	.align		4
.L_105:
        /*01b8*/ 	.byte	0x04, 0x17
        /*01ba*/ 	.short	(.L_107 - .L_106)
.L_106:
        /*01bc*/ 	.word	0x00000000
        /*01c0*/ 	.short	0x0000
        /*01c2*/ 	.short	0x0000
        /*01c4*/ 	.byte	0x00, 0xf0, 0x11, 0x00


	//----- nvinfo : EIATTR_SPARSE_MMA_MASK
	.align		4
.L_107:
        /*01c8*/ 	.byte	0x03, 0x50
        /*01ca*/ 	.short	0x0000


	//----- nvinfo : EIATTR_MAXREG_COUNT
	.align		4
        /*01cc*/ 	.byte	0x03, 0x1b
        /*01ce*/ 	.short	0x00ff


	//----- nvinfo : EIATTR_MERCURY_ISA_VERSION
	.align		4
        /*01d0*/ 	.byte	0x03, 0x5f
        /*01d2*/ 	.short	0x0101


	//----- nvinfo : EIATTR_VRC_CTA_INIT_COUNT
	.align		4
        /*01d4*/ 	.byte	0x02, 0x4a
	.zero		1
	.zero		1


	//----- nvinfo : EIATTR_EXIT_INSTR_OFFSETS
	.align		4
        /*01d8*/ 	.byte	0x04, 0x1c
        /*01da*/ 	.short	(.L_109 - .L_108)


	//   ....[0]....
.L_108:
        /*01dc*/ 	.word	0x00000070


	//   ....[1]....
        /*01e0*/ 	.word	0x00001f10


	//----- nvinfo : EIATTR_CRS_STACK_SIZE
	.align		4
.L_109:
        /*01e4*/ 	.byte	0x04, 0x1e
        /*01e6*/ 	.short	(.L_111 - .L_110)
.L_110:
        /*01e8*/ 	.word	0x00000000


	//----- nvinfo : EIATTR_CBANK_PARAM_SIZE
	.align		4
.L_111:
        /*01ec*/ 	.byte	0x03, 0x19
        /*01ee*/ 	.short	0x00ac


	//----- nvinfo : EIATTR_PARAM_CBANK
	.align		4
        /*01f0*/ 	.byte	0x04, 0x0a
        /*01f2*/ 	.short	(.L_113 - .L_112)
	.align		4
.L_112:
        /*01f4*/ 	.word	index@(.nv.constant0._Z19super_optimized_gpuiPfS_S_S_S_S_S_ffffS_S_S_PiS0_S0_S0_fffiiifff)
        /*01f8*/ 	.short	0x0380
        /*01fa*/ 	.short	0x00ac


	//----- nvinfo : EIATTR_SW_WAR
	.align		4
.L_113:
        /*01fc*/ 	.byte	0x04, 0x36
        /*01fe*/ 	.short	(.L_115 - .L_114)
.L_114:
        /*0200*/ 	.word	0x00000008
.L_115:


//--------------------- .nv.callgraph             --------------------------
	.section	.nv.callgraph,"",@"SHT_CUDA_CALLGRAPH"
	.align	4
	.sectionentsize	8
	.align		4
        /*0000*/ 	.word	0x00000000
	.align		4
        /*0004*/ 	.word	0xffffffff
	.align		4
        /*0008*/ 	.word	0x00000000
	.align		4
        /*000c*/ 	.word	0xfffffffe
	.align		4
        /*0010*/ 	.word	0x00000000
	.align		4
        /*0014*/ 	.word	0xfffffffd
	.align		4
        /*0018*/ 	.word	0x00000000
	.align		4
        /*001c*/ 	.word	0xfffffffc


//--------------------- .text._Z9integrateiPfS_S_S_S_S_S_S_S_fS_S_S_ --------------------------
	.section	.text._Z9integrateiPfS_S_S_S_S_S_S_S_fS_S_S_,"ax",@progbits
	.align	128
        .global         _Z9integrateiPfS_S_S_S_S_S_S_S_fS_S_S_
        .type           _Z9integrateiPfS_S_S_S_S_S_S_S_fS_S_S_,@function
        .size           _Z9integrateiPfS_S_S_S_S_S_S_S_fS_S_S_,(.L_x_55 - _Z9integrateiPfS_S_S_S_S_S_S_S_fS_S_S_)
        .other          _Z9integrateiPfS_S_S_S_S_S_S_S_fS_S_S_,@"STO_CUDA_ENTRY STV_DEFAULT"
_Z9integrateiPfS_S_S_S_S_S_S_S_fS_S_S_:
.text._Z9integrateiPfS_S_S_S_S_S_S_S_fS_S_S_:
[----:B------:R-:W-:Y:S01]  /*0000*/  LDC R1, c[0x0][0x37c] ;  /* 0x0000df00ff017b82 */ /* 0x000fe20000000800 */
[----:B------:R-:W0:Y:S01]  /*0010*/  S2R R0, SR_CTAID.X ;  /* 0x0000000000007919 */ /* 0x000e220000002500 */
[----:B------:R-:W0:Y:S01]  /*0020*/  LDCU UR4, c[0x0][0x360] ;  /* 0x00006c00ff0477ac */ /* 0x000e220008000800 */
[----:B------:R-:W0:Y:S01]  /*0030*/  S2R R3, SR_TID.X ;  /* 0x0000000000037919 */ /* 0x000e220000002100 */
[----:B------:R-:W1:Y:S01]  /*0040*/  LDCU UR5, c[0x0][0x380] ;  /* 0x00007000ff0577ac */ /* 0x000e620008000800 */
[----:B0-----:R-:W-:-:S05]  /*0050*/  IMAD R0, R0, UR4, R3 ;  /* 0x0000000400007c24 */ /* 0x001fca000f8e0203 */
[----:B-1----:R-:W-:-:S13]  /*0060*/  ISETP.GE.AND P0, PT, R0, UR5, PT ;  /* 0x0000000500007c0c */ /* 0x002fda000bf06270 */
[----:B------:R-:W-:Y:S05]  /*0070*/  @P0 EXIT ;  /* 0x000000000000094d */ /* 0x000fea0003800000 */
[----:B------:R-:W0:Y:S01]  /*0080*/  LDC.64 R4, c[0x0][0x3d8] ;  /* 0x0000f600ff047b82 */ /* 0x000e220000000a00 */
[----:B------:R-:W1:Y:S01]  /*0090*/  LDCU.64 UR4, c[0x0][0x358] ;  /* 0x00006b00ff0477ac */ /* 0x000e620008000a00 */
[----:B------:R-:W2:Y:S06]  /*00a0*/  LDCU UR6, c[0x0][0x3d0] ;  /* 0x00007a00ff0677ac */ /* 0x000eac0008000800 */
[----:B------:R-:W3:Y:S08]  /*00b0*/  LDC.64 R2, c[0x0][0x3a0] ;  /* 0x0000e800ff027b82 */ /* 0x000ef00000000a00 */
[----:B------:R-:W4:Y:S01]  /*00c0*/  LDC.64 R10, c[0x0][0x388] ;  /* 0x0000e200ff0a7b82 */ /* 0x000f220000000a00 */
[----:B0-----:R-:W-:-:S07]  /*00d0*/  IMAD.WIDE R4, R0, 0x4, R4 ;  /* 0x0000000400047825 */ /* 0x001fce00078e0204 */
[----:B------:R-:W0:Y:S01]  /*00e0*/  LDC.64 R6, c[0x0][0x3e0] ;  /* 0x0000f800ff067b82 */ /* 0x000e220000000a00 */
[----:B-1----:R-:W5:Y:S01]  /*00f0*/  LDG.E R8, desc[UR4][R4.64] ;  /* 0x0000000404087981 */ /* 0x002f62000c1e1900 */
[----:B---3--:R-:W-:-:S05]  /*0100*/  IMAD.WIDE R2, R0, 0x4, R2 ;  /* 0x0000000400027825 */ /* 0x008fca00078e0202 */
[----:B------:R-:W3:Y:S01]  /*0110*/  LDG.E R14, desc[UR4][R2.64] ;  /* 0x00000004020e7981 */ /* 0x000ee2000c1e1900 */
[----:B----4-:R-:W-:-:S05]  /*0120*/  IMAD.WIDE R10, R0, 0x4, R10 ;  /* 0x00000004000a7825 */ /* 0x010fca00078e020a */
[----:B------:R-:W4:Y:S01]  /*0130*/  LDG.E R17, desc[UR4][R10.64] ;  /* 0x000000040a117981 */ /* 0x000f22000c1e1900 */
[----:B0-----:R-:W-:-:S04]  /*0140*/  IMAD.WIDE R6, R0, 0x4, R6 ;  /* 0x0000000400067825 */ /* 0x001fc800078e0206 */
[----:B-----5:R-:W-:-:S04]  /*0150*/  FMUL R8, R8, 0.5 ;  /* 0x3f00000008087820 */ /* 0x020fc80000400000 */
[----:B--2---:R-:W-:Y:S02]  /*0160*/  FMUL R12, R8, UR6 ;  /* 0x00000006080c7c20 */ /* 0x004fe40008400000 */
[----:B------:R-:W0:Y:S02]  /*0170*/  LDC.64 R8, c[0x0][0x3a8] ;  /* 0x0000ea00ff087b82 */ /* 0x000e240000000a00 */
[----:B------:R-:W-:-:S04]  /*0180*/  FMUL R15, R12, UR6 ;  /* 0x000000060c0f7c20 */ /* 0x000fc80008400000 */
[----:B---3--:R-:W-:Y:S02]  /*0190*/  FFMA R14, R14, UR6, R15 ;  /* 0x000000060e0e7c23 */ /* 0x008fe4000800000f */
[----:B------:R-:W1:Y:S02]  /*01a0*/  LDC.64 R12, c[0x0][0x390] ;  /* 0x0000e400ff0c7b82 */ /* 0x000e640000000a00 */
[----:B----4-:R-:W-:-:S05]  /*01b0*/  FADD R19, R14, R17 ;  /* 0x000000110e137221 */ /* 0x010fca0000000000 */
[----:B------:R2:W-:Y:S04]  /*01c0*/  STG.E desc[UR4][R10.64], R19 ;  /* 0x000000130a007986 */ /* 0x0005e8000c101904 */
[----:B------:R-:W3:Y:S01]  /*01d0*/  LDG.E R16, desc[UR4][R6.64] ;  /* 0x0000000406107981 */ /* 0x000ee2000c1e1900 */
[----:B0-----:R-:W-:-:S05]  /*01e0*/  IMAD.WIDE R8, R0, 0x4, R8 ;  /* 0x0000000400087825 */ /* 0x001fca00078e0208 */
[----:B------:R-:W4:Y:S01]  /*01f0*/  LDG.E R20, desc[UR4][R8.64] ;  /* 0x0000000408147981 */ /* 0x000f22000c1e1900 */
[C---:B-1----:R-:W-:Y:S02]  /*0200*/  IMAD.WIDE R14, R0.reuse, 0x4, R12 ;  /* 0x00000004000e7825 */ /* 0x042fe400078e020c */
[----:B------:R-:W2:Y:S03]  /*0210*/  LDC.64 R12, c[0x0][0x3e8] ;  /* 0x0000fa00ff0c7b82 */ /* 0x000ea60000000a00 */
[----:B------:R-:W5:Y:S01]  /*0220*/  LDG.E R23, desc[UR4][R14.64] ;  /* 0x000000040e177981 */ /* 0x000f62000c1e1900 */
[----:B--2---:R-:W-:-:S04]  /*0230*/  IMAD.WIDE R10, R0, 0x4, R12 ;  /* 0x00000004000a7825 */ /* 0x004fc800078e020c */
[----:B---3--:R-:W-:-:S04]  /*0240*/  FMUL R16, R16, 0.5 ;  /* 0x3f00000010107820 */ /* 0x008fc80000400000 */
[----:B------:R-:W-:Y:S02]  /*0250*/  FMUL R18, R16, UR6 ;  /* 0x0000000610127c20 */ /* 0x000fe40008400000 */
[----:B------:R-:W0:Y:S02]  /*0260*/  LDC.64 R16, c[0x0][0x3b0] ;  /* 0x0000ec00ff107b82 */ /* 0x000e240000000a00 */
[----:B------:R-:W-:-:S06]  /*0270*/  FMUL R21, R18, UR6 ;  /* 0x0000000612157c20 */ /* 0x000fcc0008400000 */
[----:B------:R-:W1:Y:S01]  /*0280*/  LDC.64 R18, c[0x0][0x398] ;  /* 0x0000e600ff127b82 */ /* 0x000e620000000a00 */
[----:B----4-:R-:W-:-:S04]  /*0290*/  FFMA R20, R20, UR6, R21 ;  /* 0x0000000614147c23 */ /* 0x010fc80008000015 */
[----:B-----5:R-:W-:-:S05]  /*02a0*/  FADD R23, R20, R23 ;  /* 0x0000001714177221 */ /* 0x020fca0000000000 */
[----:B------:R2:W-:Y:S04]  /*02b0*/  STG.E desc[UR4][R14.64], R23 ;  /* 0x000000170e007986 */ /* 0x0005e8000c101904 */
[----:B------:R-:W3:Y:S01]  /*02c0*/  LDG.E R21, desc[UR4][R10.64] ;  /* 0x000000040a157981 */ /* 0x000ee2000c1e1900 */
[C---:B0-----:R-:W-:Y:S02]  /*02d0*/  IMAD.WIDE R12, R0.reuse, 0x4, R16 ;  /* 0x00000004000c7825 */ /* 0x041fe400078e0210 */
[----:B------:R-:W0:Y:S03]  /*02e0*/  LDC.64 R16, c[0x0][0x3b8] ;  /* 0x0000ee00ff107b82 */ /* 0x000e260000000a00 */
[----:B------:R-:W4:Y:S01]  /*02f0*/  LDG.E R20, desc[UR4][R12.64] ;  /* 0x000000040c147981 */ /* 0x000f22000c1e1900 */
[----:B-1----:R-:W-:-:S04]  /*0300*/  IMAD.WIDE R18, R0, 0x4, R18 ;  /* 0x0000000400127825 */ /* 0x002fc800078e0212 */
[----:B--2---:R-:W1:Y:S01]  /*0310*/  LDC.64 R14, c[0x0][0x3c0] ;  /* 0x0000f000ff0e7b82 */ /* 0x004e620000000a00 */
[----:B------:R-:W2:Y:S01]  /*0320*/  LDG.E R25, desc[UR4][R18.64] ;  /* 0x0000000412197981 */ /* 0x000ea2000c1e1900 */
[----:B0-----:R-:W-:-:S04]  /*0330*/  IMAD.WIDE R16, R0, 0x4, R16 ;  /* 0x0000000400107825 */ /* 0x001fc800078e0210 */
[----:B---3--:R-:W-:-:S04]  /*0340*/  FMUL R21, R21, 0.5 ;  /* 0x3f00000015157820 */ /* 0x008fc80000400000 */
[----:B------:R-:W-:-:S04]  /*0350*/  FMUL R21, R21, UR6 ;  /* 0x0000000615157c20 */ /* 0x000fc80008400000 */
[----:B------:R-:W-:-:S04]  /*0360*/  FMUL R21, R21, UR6 ;  /* 0x0000000615157c20 */ /* 0x000fc80008400000 */
[----:B----4-:R-:W-:-:S04]  /*0370*/  FFMA R20, R20, UR6, R21 ;  /* 0x0000000614147c23 */ /* 0x010fc80008000015 */
[----:B--2---:R-:W-:-:S05]  /*0380*/  FADD R25, R20, R25 ;  /* 0x0000001914197221 */ /* 0x004fca0000000000 */
[----:B------:R0:W-:Y:S04]  /*0390*/  STG.E desc[UR4][R18.64], R25 ;  /* 0x0000001912007986 */ /* 0x0001e8000c101904 */
[----:B------:R-:W2:Y:S04]  /*03a0*/  LDG.E R4, desc[UR4][R4.64] ;  /* 0x0000000404047981 */ /* 0x000ea8000c1e1900 */
[----:B------:R-:W2:Y:S04]  /*03b0*/  LDG.E R17, desc[UR4][R16.64] ;  /* 0x0000000410117981 */ /* 0x000ea8000c1e1900 */
[----:B------:R-:W3:Y:S01]  /*03c0*/  LDG.E R21, desc[UR4][R2.64] ;  /* 0x0000000402157981 */ /* 0x000ee2000c1e1900 */
[----:B-1----:R-:W-:-:S04]  /*03d0*/  IMAD.WIDE R14, R0, 0x4, R14 ;  /* 0x00000004000e7825 */ /* 0x002fc800078e020e */
[----:B--2---:R-:W-:Y:S02]  /*03e0*/  FADD R20, R4, R17 ;  /* 0x0000001104147221 */ /* 0x004fe40000000000 */
[----:B------:R-:W1:Y:S02]  /*03f0*/  LDC.64 R4, c[0x0][0x3c8] ;  /* 0x0000f200ff047b82 */ /* 0x000e640000000a00 */
[----:B------:R-:W-:-:S04]  /*0400*/  FMUL R20, R20, 0.5 ;  /* 0x3f00000014147820 */ /* 0x000fc80000400000 */
[----:B---3--:R-:W-:-:S05]  /*0410*/  FFMA R21, R20, UR6, R21 ;  /* 0x0000000614157c23 */ /* 0x008fca0008000015 */
[----:B------:R2:W-:Y:S04]  /*0420*/  STG.E desc[UR4][R2.64], R21 ;  /* 0x0000001502007986 */ /* 0x0005e8000c101904 */
[----:B------:R-:W3:Y:S04]  /*0430*/  LDG.E R6, desc[UR4][R6.64] ;  /* 0x0000000406067981 */ /* 0x000ee8000c1e1900 */
[----:B------:R-:W3:Y:S04]  /*0440*/  LDG.E R15, desc[UR4][R14.64] ;  /* 0x000000040e0f7981 */ /* 0x000ee8000c1e1900 */
[----:B0-----:R-:W4:Y:S01]  /*0450*/  LDG.E R19, desc[UR4][R8.64] ;  /* 0x0000000408137981 */ /* 0x001f22000c1e1900 */
[----:B-1----:R-:W-:-:S04]  /*0460*/  IMAD.WIDE R4, R0, 0x4, R4 ;  /* 0x0000000400047825 */ /* 0x002fc800078e0204 */
[----:B---3--:R-:W-:-:S04]  /*0470*/  FADD R16, R6, R15 ;  /* 0x0000000f06107221 */ /* 0x008fc80000000000 */
[----:B------:R-:W-:-:S04]  /*0480*/  FMUL R16, R16, 0.5 ;  /* 0x3f00000010107820 */ /* 0x000fc80000400000 */
[----:B----4-:R-:W-:-:S05]  /*0490*/  FFMA R19, R16, UR6, R19 ;  /* 0x0000000610137c23 */ /* 0x010fca0008000013 */
[----:B------:R-:W-:Y:S04]  /*04a0*/  STG.E desc[UR4][R8.64], R19 ;  /* 0x0000001308007986 */ /* 0x000fe8000c101904 */
[----:B------:R-:W3:Y:S04]  /*04b0*/  LDG.E R10, desc[UR4][R10.64] ;  /* 0x000000040a0a7981 */ /* 0x000ee8000c1e1900 */
[----:B------:R-:W3:Y:S04]  /*04c0*/  LDG.E R5, desc[UR4][R4.64] ;  /* 0x0000000404057981 */ /* 0x000ee8000c1e1900 */
[----:B--2---:R-:W2:Y:S01]  /*04d0*/  LDG.E R3, desc[UR4][R12.64] ;  /* 0x000000040c037981 */ /* 0x004ea2000c1e1900 */
[----:B---3--:R-:W-:-:S04]  /*04e0*/  FADD R0, R10, R5 ;  /* 0x000000050a007221 */ /* 0x008fc80000000000 */
[----:B------:R-:W-:-:S04]  /*04f0*/  FMUL R0, R0, 0.5 ;  /* 0x3f00000000007820 */ /* 0x000fc80000400000 */
[----:B--2---:R-:W-:-:S05]  /*0500*/  FFMA R3, R0, UR6, R3 ;  /* 0x0000000600037c23 */ /* 0x004fca0008000003 */
[----:B------:R-:W-:Y:S01]  /*0510*/  STG.E desc[UR4][R12.64], R3 ;  /* 0x000000030c007986 */ /* 0x000fe2000c101904 */
[----:B------:R-:W-:Y:S05]  /*0520*/  EXIT ;  /* 0x000000000000794d */ /* 0x000fea0003800000 */
.L_x_0:
[----:B------:R-:W-:-:S00]  /*0530*/  BRA `(.L_x_0) ;  /* 0xfffffffc00fc7947 */ /* 0x000fc0000383ffff */
[----:B------:R-:W-:-:S00]  /*0540*/  NOP ;  /* 0x0000000000007918 */ /* 0x000fc00000000000 */
        /* <DEDUP_REMOVED lines=11> */
.L_x_55:


//--------------------- .text._Z19super_optimized_gpuiPfS_S_S_S_S_S_ffffS_S_S_PiS0_S0_S0_fffiiifff --------------------------
	.section	.text._Z19super_optimized_gpuiPfS_S_S_S_S_S_ffffS_S_S_PiS0_S0_S0_fffiiifff,"ax",@progbits
	.align	128
        .global         _Z19super_optimized_gpuiPfS_S_S_S_S_S_ffffS_S_S_PiS0_S0_S0_fffiiifff
        .type           _Z19super_optimized_gpuiPfS_S_S_S_S_S_ffffS_S_S_PiS0_S0_S0_fffiiifff,@function
        .size           _Z19super_optimized_gpuiPfS_S_S_S_S_S_ffffS_S_S_PiS0_S0_S0_fffiiifff,(.L_x_54 - _Z19super_optimized_gpuiPfS_S_S_S_S_S_ffffS_S_S_PiS0_S0_S0_fffiiifff)
        .other          _Z19super_optimized_gpuiPfS_S_S_S_S_S_ffffS_S_S_PiS0_S0_S0_fffiiifff,@"STO_CUDA_ENTRY STV_DEFAULT"
_Z19super_optimized_gpuiPfS_S_S_S_S_S_ffffS_S_S_PiS0_S0_S0_fffiiifff:
.text._Z19super_optimized_gpuiPfS_S_S_S_S_S_ffffS_S_S_PiS0_S0_S0_fffiiifff:
        /* <DEDUP_REMOVED lines=16> */
[----:B---3--:R-:W-:-:S06]  /*0100*/  IMAD.WIDE R2, R32, 0x4, R2 ;  /* 0x0000000420027825 */ /* 0x008fcc00078e0202 */
[----:B------:R-:W1:Y:S01]  /*0110*/  LDC.64 R24, c[0x0][0x3b8] ;  /* 0x0000ee00ff187b82 */ /* 0x000e620000000a00 */
[----:B----4-:R-:W-:-:S07]  /*0120*/  IMAD.WIDE R26, R32, 0x4, R26 ;  /* 0x00000004201a7825 */ /* 0x010fce00078e021a */
[----:B------:R-:W3:Y:S08]  /*0130*/  LDC.64 R6, c[0x0][0x3e0] ;  /* 0x0000f800ff067b82 */ /* 0x000ef00000000a00 */
[----:B------:R-:W4:Y:S08]  /*0140*/  LDC.64 R8, c[0x0][0x390] ;  /* 0x0000e400ff087b82 */ /* 0x000f300000000a00 */
[----:B------:R-:W2:Y:S01]  /*0150*/  LDC R43, c[0x0][0x3c8] ;  /* 0x0000f200ff2b7b82 */ /* 0x000ea20000000800 */
[----:B-----5:R4:W-:Y:S04]  /*0160*/  STG.E desc[UR6][R2.64], R11 ;  /* 0x0000000b02007986 */ /* 0x0209e8000c101906 */
[----:B------:R-:W5:Y:S01]  /*0170*/  LDG.E R13, desc[UR6][R26.64] ;  /* 0x000000061a0d7981 */ /* 0x000f62000c1e1900 */
[----:B0-----:R-:W-:-:S04]  /*0180*/  IMAD.WIDE R4, R32, 0x4, R4 ;  /* 0x0000000420047825 */ /* 0x001fc800078e0204 */
[C---:B-1----:R-:W-:Y:S01]  /*0190*/  IMAD.WIDE R24, R32.reuse, 0x4, R24 ;  /* 0x0000000420187825 */ /* 0x042fe200078e0218 */
[----:B-----5:R0:W-:Y:S04]  /*01a0*/  STG.E desc[UR6][R4.64], R13 ;  /* 0x0000000d04007986 */ /* 0x0201e8000c101906 */
[----:B------:R-:W5:Y:S01]  /*01b0*/  LDG.E R15, desc[UR6][R24.64] ;  /* 0x00000006180f7981 */ /* 0x000f62000c1e1900 */
[----:B---3--:R-:W-:-:S04]  /*01c0*/  IMAD.WIDE R6, R32, 0x4, R6 ;  /* 0x0000000420067825 */ /* 0x008fc800078e0206 */
[----:B----4-:R-:W-:-:S04]  /*01d0*/  IMAD.WIDE R2, R32, 0x4, R8 ;  /* 0x0000000420027825 */ /* 0x010fc800078e0208 */
[----:B--2---:R-:W-:-:S04]  /*01e0*/  FMUL R43, R43, 1.5 ;  /* 0x3fc000002b2b7820 */ /* 0x004fc80000400000 */
[----:B------:R-:W0:Y:S01]  /*01f0*/  MUFU.RCP R0, R43 ;  /* 0x0000002b00007308 */ /* 0x000e220000001000 */
[----:B-----5:R1:W-:Y:S04]  /*0200*/  STG.E desc[UR6][R6.64], R15 ;  /* 0x0000000f06007986 */ /* 0x0203e8000c101906 */
[----:B------:R-:W2:Y:S01]  /*0210*/  LDG.E R23, desc[UR6][R2.64] ;  /* 0x0000000602177981 */ /* 0x000ea2000c1e1900 */
[----:B0-----:R-:W-:Y:S01]  /*0220*/  FFMA R5, -R43, R0, 1 ;  /* 0x3f8000002b057423 */ /* 0x001fe20000000100 */
[----:B------:R-:W-:Y:S03]  /*0230*/  BSSY.RECONVERGENT B2, `(.L_x_1) ;  /* 0x000000a000027945 */ /* 0x000fe60003800200 */
[----:B------:R-:W-:Y:S01]  /*0240*/  FFMA R0, R0, R5, R0 ;  /* 0x0000000500007223 */ /* 0x000fe20000000000 */
[----:B--2---:R-:W-:-:S04]  /*0250*/  FADD R49, R23, -UR4 ;  /* 0x8000000417317e21 */ /* 0x004fc80008000000 */
[----:B------:R-:W0:Y:S01]  /*0260*/  FCHK P0, R49, R43 ;  /* 0x0000002b31007302 */ /* 0x000e220000000000 */
[----:B------:R-:W-:-:S04]  /*0270*/  FFMA R5, R49, R0, RZ ;  /* 0x0000000031057223 */ /* 0x000fc800000000ff */
[----:B------:R-:W-:-:S04]  /*0280*/  FFMA R4, -R43, R5, R49 ;  /* 0x000000052b047223 */ /* 0x000fc80000000131 */
[----:B------:R-:W-:Y:S01]  /*0290*/  FFMA R0, R0, R4, R5 ;  /* 0x0000000400007223 */ /* 0x000fe20000000005 */
[----:B01----:R-:W-:Y:S06]  /*02a0*/  @!P0 BRA `(.L_x_2) ;  /* 0x0000000000088947 */ /* 0x003fec0003800000 */
[----:B------:R-:W-:-:S07]  /*02b0*/  MOV R34, 0x2d0 ;  /* 0x000002d000227802 */ /* 0x000fce0000000f00 */
[----:B------:R-:W-:Y:S05]  /*02c0*/  CALL.REL.NOINC `($__internal_0_$__cuda_sm3x_div_rn_noftz_f32_slowpath) ;  /* 0x0000001c00147944 */ /* 0x000fea0003c00000 */
.L_x_2:
[----:B------:R-:W-:Y:S05]  /*02d0*/  BSYNC.RECONVERGENT B2 ;  /* 0x0000000000027941 */ /* 0x000fea0003800200 */
.L_x_1:
[----:B------:R-:W0:Y:S01]  /*02e0*/  LDC.64 R4, c[0x0][0x398] ;  /* 0x0000e600ff047b82 */ /* 0x000e220000000a00 */
[----:B------:R-:W1:Y:S01]  /*02f0*/  LDCU UR4, c[0x0][0x40c] ;  /* 0x00008180ff0477ac */ /* 0x000e620008000800 */
[----:B0-----:R-:W-:-:S05]  /*0300*/  IMAD.WIDE R4, R32, 0x4, R4 ;  /* 0x0000000420047825 */ /* 0x001fca00078e0204 */
[----:B------:R-:W1:Y:S01]  /*0310*/  LDG.E R22, desc[UR6][R4.64] ;  /* 0x0000000604167981 */ /* 0x000e62000c1e1900 */
[----:B------:R-:W0:Y:S01]  /*0320*/  MUFU.RCP R6, R43 ;  /* 0x0000002b00067308 */ /* 0x000e220000001000 */
[----:B------:R-:W-:Y:S07]  /*0330*/  BSSY.RECONVERGENT B2, `(.L_x_3) ;  /* 0x000000d000027945 */ /* 0x000fee0003800200 */
[----:B------:R2:W-:Y:S01]  /*0340*/  F2I.FLOOR.NTZ R2, R0 ;  /* 0x0000000000027305 */ /* 0x0005e20000207100 */
[----:B0-----:R-:W-:-:S04]  /*0350*/  FFMA R3, -R43, R6, 1 ;  /* 0x3f8000002b037423 */ /* 0x001fc80000000106 */
[----:B--2---:R-:W-:Y:S01]  /*0360*/  FFMA R0, R6, R3, R6 ;  /* 0x0000000306007223 */ /* 0x004fe20000000006 */
[----:B-1----:R-:W-:-:S04]  /*0370*/  FADD R49, R22, -UR4 ;  /* 0x8000000416317e21 */ /* 0x002fc80008000000 */
[----:B------:R-:W0:Y:S01]  /*0380*/  FCHK P0, R49, R43 ;  /* 0x0000002b31007302 */ /* 0x000e220000000000 */
[----:B------:R-:W-:-:S04]  /*0390*/  FFMA R6, R0, R49, RZ ;  /* 0x0000003100067223 */ /* 0x000fc800000000ff */
[----:B------:R-:W-:-:S04]  /*03a0*/  FFMA R3, -R43, R6, R49 ;  /* 0x000000062b037223 */ /* 0x000fc80000000131 */
[----:B------:R-:W-:Y:S01]  /*03b0*/  FFMA R3, R0, R3, R6 ;  /* 0x0000000300037223 */ /* 0x000fe20000000006 */
[----:B0-----:R-:W-:Y:S06]  /*03c0*/  @!P0 BRA `(.L_x_4) ;  /* 0x00000000000c8947 */ /* 0x001fec0003800000 */
[----:B------:R-:W-:-:S07]  /*03d0*/  MOV R34, 0x3f0 ;  /* 0x000003f000227802 */ /* 0x000fce0000000f00 */
[----:B------:R-:W-:Y:S05]  /*03e0*/  CALL.REL.NOINC `($__internal_0_$__cuda_sm3x_div_rn_noftz_f32_slowpath) ;  /* 0x0000001800cc7944 */ /* 0x000fea0003c00000 */
[----:B------:R-:W-:-:S07]  /*03f0*/  MOV R3, R0 ;  /* 0x0000000000037202 */ /* 0x000fce0000000f00 */
.L_x_4:
[----:B------:R-:W-:Y:S05]  /*0400*/  BSYNC.RECONVERGENT B2 ;  /* 0x0000000000027941 */ /* 0x000fea0003800200 */
.L_x_3:
[----:B------:R-:W0:Y:S01]  /*0410*/  LDC.64 R4, c[0x0][0x3a0] ;  /* 0x0000e800ff047b82 */ /* 0x000e220000000a00 */
[----:B------:R-:W1:Y:S01]  /*0420*/  LDCU UR4, c[0x0][0x410] ;  /* 0x00008200ff0477ac */ /* 0x000e620008000800 */
[----:B0-----:R-:W-:-:S05]  /*0430*/  IMAD.WIDE R4, R32, 0x4, R4 ;  /* 0x0000000420047825 */ /* 0x001fca00078e0204 */
[----:B------:R-:W1:Y:S01]  /*0440*/  LDG.E R21, desc[UR6][R4.64] ;  /* 0x0000000604157981 */ /* 0x000e62000c1e1900 */
[----:B------:R-:W0:Y:S01]  /*0450*/  MUFU.RCP R0, R43 ;  /* 0x0000002b00007308 */ /* 0x000e220000001000 */
[----:B------:R-:W-:Y:S07]  /*0460*/  BSSY.RECONVERGENT B2, `(.L_x_5) ;  /* 0x000000c000027945 */ /* 0x000fee0003800200 */
[----:B------:R-:W-:Y:S01]  /*0470*/  F2I.FLOOR.NTZ R3, R3 ;  /* 0x0000000300037305 */ /* 0x000fe20000207100 */
[----:B0-----:R-:W-:-:S04]  /*0480*/  FFMA R7, -R43, R0, 1 ;  /* 0x3f8000002b077423 */ /* 0x001fc80000000100 */
[----:B------:R-:W-:Y:S01]  /*0490*/  FFMA R0, R0, R7, R0 ;  /* 0x0000000700007223 */ /* 0x000fe20000000000 */
        /* <DEDUP_REMOVED lines=8> */
.L_x_6:
[----:B------:R-:W-:Y:S05]  /*0520*/  BSYNC.RECONVERGENT B2 ;  /* 0x0000000000027941 */ /* 0x000fea0003800200 */
.L_x_5:
[----:B------:R-:W0:Y:S01]  /*0530*/  LDC R33, c[0x0][0x414] ;  /* 0x00010500ff217b82 */ /* 0x000e220000000800 */
[----:B------:R-:W1:Y:S01]  /*0540*/  F2I.FLOOR.NTZ R0, R0 ;  /* 0x0000000000007305 */ /* 0x000e620000207100 */
[----:B------:R-:W-:Y:S01]  /*0550*/  HFMA2 R13, -RZ, RZ, 0, 0 ;  /* 0x00000000ff0d7431 */ /* 0x000fe200000001ff */
[----:B------:R-:W-:Y:S01]  /*0560*/  CS2R R14, SRZ ;  /* 0x00000000000e7805 */ /* 0x000fe2000001ff00 */
[----:B------:R-:W-:-:S04]  /*0570*/  UMOV UR4, 0xffffffff ;  /* 0xffffffff00047882 */ /* 0x000fc80000000000 */
[----:B------:R-:W2:Y:S08]  /*0580*/  LDC.64 R6, c[0x0][0x418] ;  /* 0x00010600ff067b82 */ /* 0x000eb00000000a00 */
[----:B------:R-:W3:Y:S01]  /*0590*/  LDC.64 R8, c[0x0][0x420] ;  /* 0x00010800ff087b82 */ /* 0x000ee20000000a00 */
[----:B0-----:R-:W-:-:S07]  /*05a0*/  ISETP.GE.AND P0, PT, R2, R33, PT ;  /* 0x000000210200720c */ /* 0x001fce0003f06270 */
[----:B------:R-:W0:Y:S01]  /*05b0*/  LDC R5, c[0x0][0x428] ;  /* 0x00010a00ff057b82 */ /* 0x000e220000000800 */
[----:B------:R-:W-:Y:S02]  /*05c0*/  VIMNMX R12, PT, PT, RZ, R33, PT ;  /* 0x00000021ff0c7248 */ /* 0x000fe40003fe0100 */
[----:B--2---:R-:W-:-:S05]  /*05d0*/  ISETP.GE.AND P1, PT, R3, R6, PT ;  /* 0x000000060300720c */ /* 0x004fca0003f26270 */
[----:B------:R-:W2:Y:S01]  /*05e0*/  LDC R35, c[0x0][0x3c8] ;  /* 0x0000f200ff237b82 */ /* 0x000ea20000000800 */
[----:B-1----:R-:W-:Y:S02]  /*05f0*/  ISETP.GE.AND P2, PT, R0, R7, PT ;  /* 0x000000070000720c */ /* 0x002fe40003f46270 */
[----:B------:R-:W-:Y:S01]  /*0600*/  @P0 IADD3 R2, PT, PT, R33, -0x1, RZ ;  /* 0xffffffff21020810 */ /* 0x000fe20007ffe0ff */
[----:B---3--:R-:W-:-:S04]  /*0610*/  FMUL R17, R9, 0.5 ;  /* 0x3f00000009117820 */ /* 0x008fc80000400000 */
[----:B------:R-:W1:Y:S01]  /*0620*/  LDC R34, c[0x0][0x3c4] ;  /* 0x0000f100ff227b82 */ /* 0x000e620000000800 */
[----:B------:R-:W-:Y:S01]  /*0630*/  ISETP.GT.AND P0, PT, R2, RZ, PT ;  /* 0x000000ff0200720c */ /* 0x000fe20003f04270 */
[----:B------:R-:W-:Y:S01]  /*0640*/  FMUL R16, R9, -0.5 ;  /* 0xbf00000009107820 */ /* 0x000fe20000400000 */
[----:B------:R-:W-:Y:S01]  /*0650*/  VIMNMX R20, PT, PT, RZ, R2, !PT ;  /* 0x00000002ff147248 */ /* 0x000fe20007fe0100 */
[C---:B------:R-:W-:Y:S01]  /*0660*/  FMUL R19, R8.reuse, 0.5 ;  /* 0x3f00000008137820 */ /* 0x040fe20000400000 */
[----:B------:R-:W-:Y:S01]  /*0670*/  SEL R11, R33, RZ, !P0 ;  /* 0x000000ff210b7207 */ /* 0x000fe20004000000 */
[----:B------:R-:W-:Y:S01]  /*0680*/  FMUL R18, R8, -0.5 ;  /* 0xbf00000008127820 */ /* 0x000fe20000400000 */
[C---:B------:R-:W-:Y:S01]  /*0690*/  IADD3 R4, PT, PT, R20.reuse, 0x1, RZ ;  /* 0x0000000114047810 */ /* 0x040fe20007ffe0ff */
[----:B------:R-:W3:Y:S01]  /*06a0*/  LDC.64 R30, c[0x0][0x388] ;  /* 0x0000e200ff1e7b82 */ /* 0x000ee20000000a00 */
[----:B------:R-:W-:Y:S01]  /*06b0*/  IADD3 R11, PT, PT, R20, -0x1, R11 ;  /* 0xffffffff140b7810 */ /* 0x000fe20007ffe00b */
[C---:B0-----:R-:W-:Y:S01]  /*06c0*/  FMUL R10, R5.reuse, 0.5 ;  /* 0x3f000000050a7820 */ /* 0x041fe20000400000 */
[----:B------:R-:W-:Y:S01]  /*06d0*/  @P1 IADD3 R3, PT, PT, R6, -0x1, RZ ;  /* 0xffffffff06031810 */ /* 0x000fe20007ffe0ff */
[----:B------:R-:W-:Y:S01]  /*06e0*/  FMUL R9, R5, -0.5 ;  /* 0xbf00000005097820 */ /* 0x000fe20000400000 */
[----:B------:R-:W-:-:S02]  /*06f0*/  @P2 IADD3 R0, PT, PT, R7, -0x1, RZ ;  /* 0xffffffff07002810 */ /* 0x000fc40007ffe0ff */
[----:B------:R-:W-:Y:S01]  /*0700*/  ISETP.GE.AND P1, PT, R4, R33, PT ;  /* 0x000000210400720c */ /* 0x000fe20003f26270 */
[----:B--2---:R-:W-:Y:S01]  /*0710*/  FMUL R8, R35, R35 ;  /* 0x0000002323087220 */ /* 0x004fe20000400000 */
[----:B------:R-:W-:Y:S02]  /*0720*/  ISETP.GE.AND P0, PT, R11, R33, PT ;  /* 0x000000210b00720c */ /* 0x000fe40003f06270 */
[----:B------:R-:W-:Y:S02]  /*0730*/  VIMNMX R6, PT, PT, RZ, R3, !PT ;  /* 0x00000003ff067248 */ /* 0x000fe40007fe0100 */
[----:B------:R-:W-:Y:S02]  /*0740*/  VIMNMX R5, PT, PT, RZ, R0, !PT ;  /* 0x00000000ff057248 */ /* 0x000fe40007fe0100 */
[C---:B------:R-:W-:Y:S01]  /*0750*/  SEL R4, R33.reuse, RZ, P1 ;  /* 0x000000ff21047207 */ /* 0x040fe20000800000 */
[----:B-1----:R-:W-:Y:S01]  /*0760*/  FMUL R7, R34, 24 ;  /* 0x41c0000022077820 */ /* 0x002fe20000400000 */
[----:B------:R-:W-:Y:S01]  /*0770*/  SEL R3, R33, RZ, P0 ;  /* 0x000000ff21037207 */ /* 0x000fe20000000000 */
[----:B---3--:R-:W-:-:S07]  /*0780*/  IMAD.WIDE R30, R32, 0x4, R30 ;  /* 0x00000004201e7825 */ /* 0x008fce00078e021e */
.L_x_41:
[----:B------:R-:W0:Y:S01]  /*0790*/  LDC R34, c[0x0][0x41c] ;  /* 0x00010700ff227b82 */ /* 0x000e220000000800 */
[----:B------:R-:W-:Y:S01]  /*07a0*/  IADD3 R0, PT, PT, R5, UR4, RZ ;  /* 0x0000000405007c10 */ /* 0x000fe2000fffe0ff */
[----:B------:R-:W-:Y:S01]  /*07b0*/  UIADD3 UR4, UPT, UPT, UR4, 0x1, URZ ;  /* 0x0000000104047890 */ /* 0x000fe2000fffe0ff */
[----:B------:R-:W-:Y:S02]  /*07c0*/  UMOV UR5, 0xffffffff ;  /* 0xffffffff00057882 */ /* 0x000fe40000000000 */
[----:B------:R-:W-:Y:S01]  /*07d0*/  SHF.R.S32.HI R2, RZ, 0x1f, R0 ;  /* 0x0000001fff027819 */ /* 0x000fe20000011400 */
[----:B------:R-:W-:-:S03]  /*07e0*/  UISETP.NE.AND UP0, UPT, UR4, 0x2, UPT ;  /* 0x000000020400788c */ /* 0x000fc6000bf05270 */
[----:B0-----:R-:W-:-:S04]  /*07f0*/  LOP3.LUT R33, R2, R34, RZ, 0xc0, !PT ;  /* 0x0000002202217212 */ /* 0x001fc800078ec0ff */
[----:B------:R-:W-:-:S04]  /*0800*/  IADD3 R33, PT, PT, R0, R33, RZ ;  /* 0x0000002100217210 */ /* 0x000fc80007ffe0ff */
[----:B------:R-:W-:-:S04]  /*0810*/  ISETP.GE.AND P0, PT, R33, R34, PT ;  /* 0x000000222100720c */ /* 0x000fc80003f06270 */
[----:B------:R-:W-:-:S04]  /*0820*/  SEL R2, R34, RZ, P0 ;  /* 0x000000ff22027207 */ /* 0x000fc80000000000 */
[----:B------:R-:W-:-:S07]  /*0830*/  IADD3 R2, PT, PT, R33, -R2, RZ ;  /* 0x8000000221027210 */ /* 0x000fce0007ffe0ff */
.L_x_40:
[----:B------:R-:W0:Y:S01]  /*0840*/  LDC R38, c[0x0][0x418] ;  /* 0x00010600ff267b82 */ /* 0x000e220000000800 */
[----:B------:R-:W-:Y:S01]  /*0850*/  IADD3 R0, PT, PT, R6, UR5, RZ ;  /* 0x0000000506007c10 */ /* 0x000fe2000fffe0ff */
[----:B------:R-:W1:Y:S03]  /*0860*/  LDCU UR8, c[0x0][0x414] ;  /* 0x00008280ff0877ac */ /* 0x000e660008000800 */
[----:B------:R-:W-:Y:S01]  /*0870*/  SHF.R.S32.HI R33, RZ, 0x1f, R0 ;  /* 0x0000001fff217819 */ /* 0x000fe20000011400 */
[----:B------:R-:W2:Y:S02]  /*0880*/  LDCU UR9, c[0x0][0x428] ;  /* 0x00008500ff0977ac */ /* 0x000ea40008000800 */
[----:B------:R-:W3:Y:S01]  /*0890*/  LDC.64 R36, c[0x0][0x3f0] ;  /* 0x0000fc00ff247b82 */ /* 0x000ee20000000a00 */
[----:B------:R-:W4:Y:S07]  /*08a0*/  LDCU.64 UR10, c[0x0][0x420] ;  /* 0x00008400ff0a77ac */ /* 0x000f2e0008000a00 */
[----:B------:R-:W5:Y:S01]  /*08b0*/  LDC.64 R34, c[0x0][0x3f8] ;  /* 0x0000fe00ff227b82 */ /* 0x000f620000000a00 */
[----:B0-----:R-:W-:-:S04]  /*08c0*/  LOP3.LUT R33, R33, R38, RZ, 0xc0, !PT ;  /* 0x0000002621217212 */ /* 0x001fc800078ec0ff */
[----:B------:R-:W-:-:S04]  /*08d0*/  IADD3 R33, PT, PT, R0, R33, RZ ;  /* 0x0000002100217210 */ /* 0x000fc80007ffe0ff */
[----:B------:R-:W-:-:S04]  /*08e0*/  ISETP.GE.AND P0, PT, R33, R38, PT ;  /* 0x000000262100720c */ /* 0x000fc80003f06270 */
[----:B------:R-:W-:-:S04]  /*08f0*/  SEL R0, R38, RZ, P0 ;  /* 0x000000ff26007207 */ /* 0x000fc80000000000 */
[----:B------:R-:W-:-:S05]  /*0900*/  IADD3 R47, PT, PT, R33, -R0, RZ ;  /* 0x80000000212f7210 */ /* 0x000fca0007ffe0ff */
[----:B------:R-:W-:-:S04]  /*0910*/  IMAD R47, R2, R38, R47 ;  /* 0x00000026022f7224 */ /* 0x000fc800078e022f */
[----:B-1----:R-:W-:Y:S01]  /*0920*/  IMAD R0, R47, UR8, R11 ;  /* 0x000000082f007c24 */ /* 0x002fe2000f8e020b */
[----:B------:R-:W-:Y:S01]  /*0930*/  UIADD3 UR5, UPT, UPT, UR5, 0x1, URZ ;  /* 0x0000000105057890 */ /* 0x000fe2000fffe0ff */
[----:B------:R-:W-:Y:S01]  /*0940*/  BSSY.RECONVERGENT B2, `(.L_x_7) ;  /* 0x000006f000027945 */ /* 0x000fe20003800200 */
[----:B------:R-:W0:Y:S02]  /*0950*/  LDCU UR8, c[0x0][0x3c0] ;  /* 0x00007800ff0877ac */ /* 0x000e240008000800 */
[----:B------:R-:W-:-:S05]  /*0960*/  IADD3 R33, PT, PT, -R3, R0, RZ ;  /* 0x0000000003217210 */ /* 0x000fca0007ffe1ff */
[----:B---3--:R-:W-:-:S04]  /*0970*/  IMAD.WIDE R36, R33, 0x4, R36 ;  /* 0x0000000421247825 */ /* 0x008fc800078e0224 */
[----:B-----5:R-:W-:Y:S01]  /*0980*/  IMAD.WIDE R34, R33, 0x4, R34 ;  /* 0x0000000421227825 */ /* 0x020fe200078e0222 */
[----:B------:R-:W3:Y:S04]  /*0990*/  LDG.E R45, desc[UR6][R36.64] ;  /* 0x00000006242d7981 */ /* 0x000ee8000c1e1900 */
[----:B------:R-:W3:Y:S01]  /*09a0*/  LDG.E R48, desc[UR6][R34.64] ;  /* 0x0000000622307981 */ /* 0x000ee2000c1e1900 */
[----:B------:R-:W-:Y:S01]  /*09b0*/  UISETP.NE.AND UP1, UPT, UR5, 0x2, UPT ;  /* 0x000000020500788c */ /* 0x000fe2000bf25270 */
[----:B---3--:R-:W-:-:S13]  /*09c0*/  ISETP.GE.AND P0, PT, R45, R48, PT ;  /* 0x000000302d00720c */ /* 0x008fda0003f06270 */
[----:B0-2-4-:R-:W-:Y:S05]  /*09d0*/  @P0 BRA `(.L_x_8) ;  /* 0x0000000400940947 */ /* 0x015fea0003800000 */
.L_x_17:
[----:B------:R-:W0:Y:S02]  /*09e0*/  LDC.64 R34, c[0x0][0x400] ;  /* 0x00010000ff227b82 */ /* 0x000e240000000a00 */
[----:B0-----:R-:W-:-:S05]  /*09f0*/  IMAD.WIDE R34, R45, 0x4, R34 ;  /* 0x000000042d227825 */ /* 0x001fca00078e0222 */
[----:B------:R-:W2:Y:S01]  /*0a00*/  LDG.E R33, desc[UR6][R34.64] ;  /* 0x0000000622217981 */ /* 0x000ea2000c1e1900 */
[----:B------:R-:W-:Y:S01]  /*0a10*/  IADD3 R45, PT, PT, R45, 0x1, RZ ;  /* 0x000000012d2d7810 */ /* 0x000fe20007ffe0ff */
[----:B------:R-:W-:Y:S03]  /*0a20*/  BSSY.RECONVERGENT B3, `(.L_x_9) ;  /* 0x000005f000037945 */ /* 0x000fe60003800200 */
[----:B------:R-:W-:Y:S02]  /*0a30*/  ISETP.GE.AND P2, PT, R45, R48, PT ;  /* 0x000000302d00720c */ /* 0x000fe40003f46270 */
[----:B--2---:R-:W-:-:S13]  /*0a40*/  ISETP.NE.AND P0, PT, R32, R33, PT ;  /* 0x000000212000720c */ /* 0x004fda0003f05270 */
[----:B------:R-:W-:Y:S05]  /*0a50*/  @!P0 BRA `(.L_x_10) ;  /* 0x00000004006c8947 */ /* 0x000fea0003800000 */
[----:B------:R-:W0:Y:S08]  /*0a60*/  LDC.64 R36, c[0x0][0x398] ;  /* 0x0000e600ff247b82 */ /* 0x000e300000000a00 */
[----:B------:R-:W1:Y:S08]  /*0a70*/  LDC.64 R38, c[0x0][0x390] ;  /* 0x0000e400ff267b82 */ /* 0x000e700000000a00 */
[----:B------:R-:W2:Y:S01]  /*0a80*/  LDC.64 R34, c[0x0][0x3a0] ;  /* 0x0000e800ff227b82 */ /* 0x000ea20000000a00 */
[----:B0-----:R-:W-:-:S06]  /*0a90*/  IMAD.WIDE R36, R33, 0x4, R36 ;  /* 0x0000000421247825 */ /* 0x001fcc00078e0224 */
[----:B------:R-:W3:Y:S01]  /*0aa0*/  LDG.E R37, desc[UR6][R36.64] ;  /* 0x0000000624257981 */ /* 0x000ee2000c1e1900 */
[----:B-1----:R-:W-:-:S06]  /*0ab0*/  IMAD.WIDE R38, R33, 0x4, R38 ;  /* 0x0000000421267825 */ /* 0x002fcc00078e0226 */
[----:B------:R-:W4:Y:S01]  /*0ac0*/  LDG.E R38, desc[UR6][R38.64] ;  /* 0x0000000626267981 */ /* 0x000f22000c1e1900 */
[----:B--2---:R-:W-:-:S06]  /*0ad0*/  IMAD.WIDE R34, R33, 0x4, R34 ;  /* 0x0000000421227825 */ /* 0x004fcc00078e0222 */
[----:B------:R-:W2:Y:S01]  /*0ae0*/  LDG.E R34, desc[UR6][R34.64] ;  /* 0x0000000622227981 */ /* 0x000ea2000c1e1900 */
[----:B---3--:R-:W-:-:S05]  /*0af0*/  FADD R46, -R22, R37 ;  /* 0x00000025162e7221 */ /* 0x008fca0000000100 */
[----:B------:R-:W-:Y:S01]  /*0b00*/  FSETP.GT.AND P1, PT, R46, R17, PT ;  /* 0x000000112e00720b */ /* 0x000fe20003f24000 */
[----:B----4-:R-:W-:-:S05]  /*0b10*/  FADD R0, -R23, R38 ;  /* 0x0000002617007221 */ /* 0x010fca0000000100 */
[----:B------:R-:W-:Y:S01]  /*0b20*/  FSETP.GT.AND P0, PT, R0, R19, PT ;  /* 0x000000130000720b */ /* 0x000fe20003f04000 */
[----:B--2---:R-:W-:-:S05]  /*0b30*/  FADD R44, -R21, R34 ;  /* 0x00000022152c7221 */ /* 0x004fca0000000100 */
[----:B------:R-:W-:Y:S01]  /*0b40*/  FSETP.GT.AND P3, PT, R44, R10, PT ;  /* 0x0000000a2c00720b */ /* 0x000fe20003f64000 */
[----:B------:R-:W-:-:S06]  /*0b50*/  @P1 FADD R46, R46, -UR11 ;  /* 0x8000000b2e2e1e21 */ /* 0x000fcc0008000000 */
[----:B------:R-:W-:Y:S01]  /*0b60*/  @P0 FADD R0, R0, -UR10 ;  /* 0x8000000a00000e21 */ /* 0x000fe20008000000 */
[----:B------:R-:W-:-:S04]  /*0b70*/  FSETP.GEU.AND P1, PT, R46, R16, PT ;  /* 0x000000102e00720b */ /* 0x000fc80003f2e000 */
[----:B------:R-:W-:Y:S01]  /*0b80*/  FSETP.GEU.AND P0, PT, R0, R18, PT ;  /* 0x000000120000720b */ /* 0x000fe20003f0e000 */
[----:B------:R-:W-:-:S05]  /*0b90*/  @P3 FADD R44, R44, -UR9 ;  /* 0x800000092c2c3e21 */ /* 0x000fca0008000000 */
[----:B------:R-:W-:-:S03]  /*0ba0*/  FSETP.GEU.AND P3, PT, R44, R9, PT ;  /* 0x000000092c00720b */ /* 0x000fc60003f6e000 */
[----:B------:R-:W-:-:S04]  /*0bb0*/  @!P1 FADD R46, R46, UR11 ;  /* 0x0000000b2e2e9e21 */ /* 0x000fc80008000000 */
[----:B------:R-:W-:Y:S01]  /*0bc0*/  @!P0 FADD R0, R0, UR10 ;  /* 0x0000000a00008e21 */ /* 0x000fe20008000000 */
[----:B------:R-:W-:-:S04]  /*0bd0*/  FMUL R33, R46, R46 ;  /* 0x0000002e2e217220 */ /* 0x000fc80000400000 */
[----:B------:R-:W-:Y:S01]  /*0be0*/  FFMA R33, R0, R0, R33 ;  /* 0x0000000000217223 */ /* 0x000fe20000000021 */
[----:B------:R-:W-:-:S04]  /*0bf0*/  @!P3 FADD R44, R44, UR9 ;  /* 0x000000092c2cbe21 */ /* 0x000fc80008000000 */
[----:B------:R-:W-:-:S05]  /*0c00*/  FFMA R33, R44, R44, R33 ;  /* 0x0000002c2c217223 */ /* 0x000fca0000000021 */
[----:B------:R-:W-:-:S04]  /*0c10*/  FSETP.GEU.AND P0, PT, R33, 9.9999997473787516356e-06, PT ;  /* 0x3727c5ac2100780b */ /* 0x000fc80003f0e000 */
[----:B------:R-:W-:-:S13]  /*0c20*/  FSETP.GT.OR P0, PT, R33, R8, !P0 ;  /* 0x000000082100720b */ /* 0x000fda0004704400 */
[----:B------:R-:W-:Y:S05]  /*0c30*/  @P0 BRA `(.L_x_10) ;  /* 0x0000000000f40947 */ /* 0x000fea0003800000 */
[----:B------:R-:W2:Y:S01]  /*0c40*/  LDG.E R43, desc[UR6][R30.64] ;  /* 0x000000061e2b7981 */ /* 0x000ea2000c1e1900 */
[----:B------:R-:W-:Y:S01]  /*0c50*/  FSETP.GEU.AND P0, PT, |R33|, 1.175494350822287508e-38, PT ;  /* 0x008000002100780b */ /* 0x000fe20003f0e200 */
[----:B------:R-:W-:-:S12]  /*0c60*/  BSSY.RECONVERGENT B4, `(.L_x_11) ;  /* 0x000001a000047945 */ /* 0x000fd80003800200 */
[----:B------:R-:W-:-:S04]  /*0c70*/  @!P0 FMUL R33, R33, 16777216 ;  /* 0x4b80000021218820 */ /* 0x000fc80000400000 */
[----:B------:R-:W0:Y:S02]  /*0c80*/  MUFU.RSQ R42, R33 ;  /* 0x00000021002a7308 */ /* 0x000e240000001400 */
[----:B0-----:R-:W-:-:S04]  /*0c90*/  @!P0 FMUL R42, R42, 4096 ;  /* 0x458000002a2a8820 */ /* 0x001fc80000400000 */
[----:B------:R-:W-:-:S04]  /*0ca0*/  FMUL R34, R42, UR8 ;  /* 0x000000082a227c20 */ /* 0x000fc80008400000 */
[----:B------:R-:W-:-:S04]  /*0cb0*/  FMUL R34, R34, R34 ;  /* 0x0000002222227220 */ /* 0x000fc80000400000 */
[----:B------:R-:W-:-:S04]  /*0cc0*/  FMUL R35, R34, R34 ;  /* 0x0000002222237220 */ /* 0x000fc80000400000 */
[----:B------:R-:W-:-:S04]  /*0cd0*/  FMUL R35, R34, R35 ;  /* 0x0000002322237220 */ /* 0x000fc80000400000 */
[----:B------:R-:W-:-:S04]  /*0ce0*/  FMUL R34, R35, R35 ;  /* 0x0000002323227220 */ /* 0x000fc80000400000 */
[----:B------:R-:W-:-:S04]  /*0cf0*/  FFMA R34, R35, R35, R34 ;  /* 0x0000002323227223 */ /* 0x000fc80000000022 */
[----:B------:R-:W-:-:S04]  /*0d00*/  FADD R34, -R35, R34 ;  /* 0x0000002223227221 */ /* 0x000fc80000000100 */
[----:B------:R-:W-:-:S04]  /*0d10*/  FMUL R41, R7, R34 ;  /* 0x0000002207297220 */ /* 0x000fc80000400000 */
[----:B------:R-:W-:-:S04]  /*0d20*/  FMUL R41, R42, R41 ;  /* 0x000000292a297220 */ /* 0x000fc80000400000 */
[----:B------:R-:W-:-:S04]  /*0d30*/  FMUL R49, R0, R41 ;  /* 0x0000002900317220 */ /* 0x000fc80000400000 */
[----:B------:R-:W-:Y:S01]  /*0d40*/  FMUL R49, R42, R49 ;  /* 0x000000312a317220 */ /* 0x000fe20000400000 */
[----:B--2---:R-:W0:Y:S08]  /*0d50*/  MUFU.RCP R36, R43 ;  /* 0x0000002b00247308 */ /* 0x004e300000001000 */
[----:B------:R-:W1:Y:S01]  /*0d60*/  FCHK P0, R49, R43 ;  /* 0x0000002b31007302 */ /* 0x000e620000000000 */
[----:B0-----:R-:W-:-:S04]  /*0d70*/  FFMA R33, -R43, R36, 1 ;  /* 0x3f8000002b217423 */ /* 0x001fc80000000124 */
[----:B------:R-:W-:-:S04]  /*0d80*/  FFMA R36, R36, R33, R36 ;  /* 0x0000002124247223 */ /* 0x000fc80000000024 */
[----:B------:R-:W-:-:S04]  /*0d90*/  FFMA R33, R49, R36, RZ ;  /* 0x0000002431217223 */ /* 0x000fc800000000ff */
[----:B------:R-:W-:-:S04]  /*0da0*/  FFMA R0, -R43, R33, R49 ;  /* 0x000000212b007223 */ /* 0x000fc80000000131 */
[----:B------:R-:W-:Y:S01]  /*0db0*/  FFMA R36, R36, R0, R33 ;  /* 0x0000000024247223 */ /* 0x000fe20000000021 */
[----:B-1----:R-:W-:Y:S06]  /*0dc0*/  @!P0 BRA `(.L_x_12) ;  /* 0x00000000000c8947 */ /* 0x002fec0003800000 */
[----:B------:R-:W-:-:S07]  /*0dd0*/  MOV R34, 0xdf0 ;  /* 0x00000df000227802 */ /* 0x000fce0000000f00 */
[----:B------:R-:W-:Y:S05]  /*0de0*/  CALL.REL.NOINC `($__internal_0_$__cuda_sm3x_div_rn_noftz_f32_slowpath) ;  /* 0x00000010004c7944 */ /* 0x000fea0003c00000 */
[----:B------:R-:W-:-:S07]  /*0df0*/  MOV R36, R0 ;  /* 0x0000000000247202 */ /* 0x000fce0000000f00 */
.L_x_12:
[----:B------:R-:W-:Y:S05]  /*0e00*/  BSYNC.RECONVERGENT B4 ;  /* 0x0000000000047941 */ /* 0x000fea0003800200 */
.L_x_11:
[----:B------:R-:W0:Y:S01]  /*0e10*/  MUFU.RCP R0, R43 ;  /* 0x0000002b00007308 */ /* 0x000e220000001000 */
[----:B------:R-:W-:Y:S01]  /*0e20*/  FMUL R33, R46, R41 ;  /* 0x000000292e217220 */ /* 0x000fe20000400000 */
[----:B------:R-:W-:Y:S01]  /*0e30*/  BSSY.RECONVERGENT B4, `(.L_x_13) ;  /* 0x000000d000047945 */ /* 0x000fe20003800200 */
[----:B------:R-:W-:Y:S02]  /*0e40*/  FADD R13, R13, R36 ;  /* 0x000000240d0d7221 */ /* 0x000fe40000000000 */
[----:B------:R-:W-:-:S04]  /*0e50*/  FMUL R49, R42, R33 ;  /* 0x000000212a317220 */ /* 0x000fc80000400000 */
        /* <DEDUP_REMOVED lines=10> */
.L_x_14:
[----:B------:R-:W-:Y:S05]  /*0f00*/  BSYNC.RECONVERGENT B4 ;  /* 0x0000000000047941 */ /* 0x000fea0003800200 */
.L_x_13:
        /* <DEDUP_REMOVED lines=14> */
.L_x_16:
[----:B------:R-:W-:Y:S05]  /*0ff0*/  BSYNC.RECONVERGENT B4 ;  /* 0x0000000000047941 */ /* 0x000fea0003800200 */
.L_x_15:
[----:B------:R-:W-:-:S07]  /*1000*/  FADD R15, R15, R0 ;  /* 0x000000000f0f7221 */ /* 0x000fce0000000000 */
.L_x_10:
[----:B------:R-:W-:Y:S05]  /*1010*/  BSYNC.RECONVERGENT B3 ;  /* 0x0000000000037941 */ /* 0x000fea0003800200 */
.L_x_9:
[----:B------:R-:W-:Y:S05]  /*1020*/  @!P2 BRA `(.L_x_17) ;  /* 0xfffffff8006ca947 */ /* 0x000fea000383ffff */
.L_x_8:
[----:B------:R-:W-:Y:S05]  /*1030*/  BSYNC.RECONVERGENT B2 ;  /* 0x0000000000027941 */ /* 0x000fea0003800200 */
.L_x_7:
[----:B------:R-:W0:Y:S01]  /*1040*/  LDCU UR8, c[0x0][0x414] ;  /* 0x00008280ff0877ac */ /* 0x000e220008000800 */
[----:B------:R-:W1:Y:S01]  /*1050*/  LDC.64 R36, c[0x0][0x3f0] ;  /* 0x0000fc00ff247b82 */ /* 0x000e620000000a00 */
[----:B------:R-:W2:Y:S01]  /*1060*/  LDCU UR10, c[0x0][0x428] ;  /* 0x00008500ff0a77ac */ /* 0x000ea20008000800 */
[----:B------:R-:W3:Y:S06]  /*1070*/  LDCU UR11, c[0x0][0x3c0] ;  /* 0x00007800ff0b77ac */ /* 0x000eec0008000800 */
[----:B------:R-:W4:Y:S01]  /*1080*/  LDC.64 R34, c[0x0][0x3f8] ;  /* 0x0000fe00ff227b82 */ /* 0x000f220000000a00 */
[----:B0-----:R-:W-:Y:S01]  /*1090*/  IMAD R47, R47, UR8, R20 ;  /* 0x000000082f2f7c24 */ /* 0x001fe2000f8e0214 */
[----:B------:R-:W0:Y:S04]  /*10a0*/  LDCU.64 UR8, c[0x0][0x420] ;  /* 0x00008400ff0877ac */ /* 0x000e280008000a00 */
[----:B------:R-:W-:-:S05]  /*10b0*/  IADD3 R33, PT, PT, -R12, R47, RZ ;  /* 0x0000002f0c217210 */ /* 0x000fca0007ffe1ff */
[----:B-1----:R-:W-:-:S04]  /*10c0*/  IMAD.WIDE R36, R33, 0x4, R36 ;  /* 0x0000000421247825 */ /* 0x002fc800078e0224 */
[----:B----4-:R-:W-:Y:S01]  /*10d0*/  IMAD.WIDE R34, R33, 0x4, R34 ;  /* 0x0000000421227825 */ /* 0x010fe200078e0222 */
[----:B------:R-:W4:Y:S04]  /*10e0*/  LDG.E R45, desc[UR6][R36.64] ;  /* 0x00000006242d7981 */ /* 0x000f28000c1e1900 */
[----:B------:R-:W4:Y:S01]  /*10f0*/  LDG.E R48, desc[UR6][R34.64] ;  /* 0x0000000622307981 */ /* 0x000f22000c1e1900 */
[----:B------:R-:W-:Y:S01]  /*1100*/  BSSY.RECONVERGENT B2, `(.L_x_18) ;  /* 0x0000068000027945 */ /* 0x000fe20003800200 */
[----:B----4-:R-:W-:-:S13]  /*1110*/  ISETP.GE.AND P0, PT, R45, R48, PT ;  /* 0x000000302d00720c */ /* 0x010fda0003f06270 */
[----:B0-23--:R-:W-:Y:S05]  /*1120*/  @P0 BRA `(.L_x_19) ;  /* 0x0000000400940947 */ /* 0x00dfea0003800000 */
.L_x_28:
        /* <DEDUP_REMOVED lines=66> */
.L_x_23:
[----:B------:R-:W-:Y:S05]  /*1550*/  BSYNC.RECONVERGENT B4 ;  /* 0x0000000000047941 */ /* 0x000fea0003800200 */
.L_x_22:
        /* <DEDUP_REMOVED lines=15> */
.L_x_25:
[----:B------:R-:W-:Y:S05]  /*1650*/  BSYNC.RECONVERGENT B4 ;  /* 0x0000000000047941 */ /* 0x000fea0003800200 */
.L_x_24:
        /* <DEDUP_REMOVED lines=14> */
.L_x_27:
[----:B------:R-:W-:Y:S05]  /*1740*/  BSYNC.RECONVERGENT B4 ;  /* 0x0000000000047941 */ /* 0x000fea0003800200 */
.L_x_26:
[----:B------:R-:W-:-:S07]  /*1750*/  FADD R15, R15, R0 ;  /* 0x000000000f0f7221 */ /* 0x000fce0000000000 */
.L_x_21:
[----:B------:R-:W-:Y:S05]  /*1760*/  BSYNC.RECONVERGENT B3 ;  /* 0x0000000000037941 */ /* 0x000fea0003800200 */
.L_x_20:
[----:B------:R-:W-:Y:S05]  /*1770*/  @!P2 BRA `(.L_x_28) ;  /* 0xfffffff8006ca947 */ /* 0x000fea000383ffff */
.L_x_19:
[----:B------:R-:W-:Y:S05]  /*1780*/  BSYNC.RECONVERGENT B2 ;  /* 0x0000000000027941 */ /* 0x000fea0003800200 */
.L_x_18:
[----:B------:R-:W0:Y:S01]  /*1790*/  LDC.64 R36, c[0x0][0x3f0] ;  /* 0x0000fc00ff247b82 */ /* 0x000e220000000a00 */
[----:B------:R-:W-:Y:S01]  /*17a0*/  IADD3 R47, PT, PT, R47, 0x1, -R4 ;  /* 0x000000012f2f7810 */ /* 0x000fe20007ffe804 */
[----:B------:R-:W1:Y:S01]  /*17b0*/  LDCU UR10, c[0x0][0x428] ;  /* 0x00008500ff0a77ac */ /* 0x000e620008000800 */
[----:B------:R-:W2:Y:S05]  /*17c0*/  LDCU UR11, c[0x0][0x3c0] ;  /* 0x00007800ff0b77ac */ /* 0x000eaa0008000800 */
[----:B------:R-:W3:Y:S01]  /*17d0*/  LDC.64 R34, c[0x0][0x3f8] ;  /* 0x0000fe00ff227b82 */ /* 0x000ee20000000a00 */
[----:B------:R-:W4:Y:S01]  /*17e0*/  LDCU.64 UR8, c[0x0][0x420] ;  /* 0x00008400ff0877ac */ /* 0x000f220008000a00 */
[----:B0-----:R-:W-:-:S05]  /*17f0*/  IMAD.WIDE R36, R47, 0x4, R36 ;  /* 0x000000042f247825 */ /* 0x001fca00078e0224 */
[----:B------:R-:W5:Y:S01]  /*1800*/  LDG.E R45, desc[UR6][R36.64] ;  /* 0x00000006242d7981 */ /* 0x000f62000c1e1900 */
[----:B---3--:R-:W-:-:S05]  /*1810*/  IMAD.WIDE R34, R47, 0x4, R34 ;  /* 0x000000042f227825 */ /* 0x008fca00078e0222 */
[----:B------:R-:W5:Y:S01]  /*1820*/  LDG.E R42, desc[UR6][R34.64] ;  /* 0x00000006222a7981 */ /* 0x000f62000c1e1900 */
[----:B------:R-:W-:Y:S01]  /*1830*/  BSSY.RECONVERGENT B2, `(.L_x_29) ;  /* 0x0000068000027945 */ /* 0x000fe20003800200 */
[----:B-----5:R-:W-:-:S13]  /*1840*/  ISETP.GE.AND P0, PT, R45, R42, PT ;  /* 0x0000002a2d00720c */ /* 0x020fda0003f06270 */
[----:B-12-4-:R-:W-:Y:S05]  /*1850*/  @P0 BRA `(.L_x_30) ;  /* 0x0000000400940947 */ /* 0x016fea0003800000 */
.L_x_39:
        /* <DEDUP_REMOVED lines=66> */
.L_x_34:
[----:B------:R-:W-:Y:S05]  /*1c80*/  BSYNC.RECONVERGENT B4 ;  /* 0x0000000000047941 */ /* 0x000fea0003800200 */
.L_x_33:
        /* <DEDUP_REMOVED lines=15> */
.L_x_36:
[----:B------:R-:W-:Y:S05]  /*1d80*/  BSYNC.RECONVERGENT B4 ;  /* 0x0000000000047941 */ /* 0x000fea0003800200 */
.L_x_35:
        /* <DEDUP_REMOVED lines=14> */
.L_x_38:
[----:B------:R-:W-:Y:S05]  /*1e70*/  BSYNC.RECONVERGENT B4 ;  /* 0x0000000000047941 */ /* 0x000fea0003800200 */
.L_x_37:
[----:B------:R-:W-:-:S07]  /*1e80*/  FADD R15, R15, R0 ;  /* 0x000000000f0f7221 */ /* 0x000fce0000000000 */
.L_x_32:
[----:B------:R-:W-:Y:S05]  /*1e90*/  BSYNC.RECONVERGENT B3 ;  /* 0x0000000000037941 */ /* 0x000fea0003800200 */
.L_x_31:
[----:B------:R-:W-:Y:S05]  /*1ea0*/  @!P2 BRA `(.L_x_39) ;  /* 0xfffffff8006ca947 */ /* 0x000fea000383ffff */
.L_x_30:
[----:B------:R-:W-:Y:S05]  /*1eb0*/  BSYNC.RECONVERGENT B2 ;  /* 0x0000000000027941 */ /* 0x000fea0003800200 */
.L_x_29:
[----:B------:R-:W-:Y:S05]  /*1ec0*/  BRA.U UP1, `(.L_x_40) ;  /* 0xffffffe9015c7547 */ /* 0x000fea000b83ffff */
[----:B------:R-:W-:Y:S05]  /*1ed0*/  BRA.U UP0, `(.L_x_41) ;  /* 0xffffffe9002c7547 */ /* 0x000fea000b83ffff */
[----:B------:R-:W-:Y:S04]  /*1ee0*/  STG.E desc[UR6][R28.64], R13 ;  /* 0x0000000d1c007986 */ /* 0x000fe8000c101906 */
[----:B------:R-:W-:Y:S04]  /*1ef0*/  STG.E desc[UR6][R26.64], R14 ;  /* 0x0000000e1a007986 */ /* 0x000fe8000c101906 */
[----:B------:R-:W-:Y:S01]  /*1f00*/  STG.E desc[UR6][R24.64], R15 ;  /* 0x0000000f18007986 */ /* 0x000fe2000c101906 */
[----:B------:R-:W-:Y:S05]  /*1f10*/  EXIT ;  /* 0x000000000000794d */ /* 0x000fea0003800000 */
        .weak           $__internal_0_$__cuda_sm3x_div_rn_noftz_f32_slowpath
        .type           $__internal_0_$__cuda_sm3x_div_rn_noftz_f32_slowpath,@function
        .size           $__internal_0_$__cuda_sm3x_div_rn_noftz_f32_slowpath,(.L_x_54 - $__internal_0_$__cuda_sm3x_div_rn_noftz_f32_slowpath)
$__internal_0_$__cuda_sm3x_div_rn_noftz_f32_slowpath:
[----:B------:R-:W-:Y:S01]  /*1f20*/  SHF.R.U32.HI R33, RZ, 0x17, R43 ;  /* 0x00000017ff217819 */ /* 0x000fe2000001162b */
[----:B------:R-:W-:Y:S01]  /*1f30*/  BSSY.RECONVERGENT B0, `(.L_x_42) ;  /* 0x0000063000007945 */ /* 0x000fe20003800200 */
[----:B------:R-:W-:Y:S02]  /*1f40*/  SHF.R.U32.HI R36, RZ, 0x17, R49 ;  /* 0x00000017ff247819 */ /* 0x000fe40000011631 */
[----:B------:R-:W-:Y:S02]  /*1f50*/  LOP3.LUT R33, R33, 0xff, RZ, 0xc0, !PT ;  /* 0x000000ff21217812 */ /* 0x000fe400078ec0ff */
[----:B------:R-:W-:Y:S02]  /*1f60*/  LOP3.LUT R36, R36, 0xff, RZ, 0xc0, !PT ;  /* 0x000000ff24247812 */ /* 0x000fe400078ec0ff */
[----:B------:R-:W-:Y:S02]  /*1f70*/  IADD3 R0, PT, PT, R33, -0x1, RZ ;  /* 0xffffffff21007810 */ /* 0x000fe40007ffe0ff */
[----:B------:R-:W-:-:S02]  /*1f80*/  IADD3 R37, PT, PT, R36, -0x1, RZ ;  /* 0xffffffff24257810 */ /* 0x000fc40007ffe0ff */
[----:B------:R-:W-:Y:S02]  /*1f90*/  ISETP.GT.U32.AND P0, PT, R0, 0xfd, PT ;  /* 0x000000fd0000780c */ /* 0x000fe40003f04070 */
[----:B------:R-:W-:Y:S02]  /*1fa0*/  MOV R38, R43 ;  /* 0x0000002b00267202 */ /* 0x000fe40000000f00 */
[----:B------:R-:W-:-:S13]  /*1fb0*/  ISETP.GT.U32.OR P0, PT, R37, 0xfd, P0 ;  /* 0x000000fd2500780c */ /* 0x000fda0000704470 */
[----:B------:R-:W-:Y:S01]  /*1fc0*/  @!P0 MOV R35, RZ ;  /* 0x000000ff00238202 */ /* 0x000fe20000000f00 */
[----:B------:R-:W-:Y:S06]  /*1fd0*/  @!P0 BRA `(.L_x_43) ;  /* 0x00000000005c8947 */ /* 0x000fec0003800000 */
[----:B------:R-:W-:Y:S02]  /*1fe0*/  FSETP.GTU.FTZ.AND P0, PT, |R49|, +INF , PT ;  /* 0x7f8000003100780b */ /* 0x000fe40003f1c200 */
[----:B------:R-:W-:-:S04]  /*1ff0*/  FSETP.GTU.FTZ.AND P1, PT, |R43|, +INF , PT ;  /* 0x7f8000002b00780b */ /* 0x000fc80003f3c200 */
[----:B------:R-:W-:-:S13]  /*2000*/  PLOP3.LUT P0, PT, P0, P1, PT, 0xf8, 0x8f ;  /* 0x00000000008f781c */ /* 0x000fda0000703f70 */
[----:B------:R-:W-:Y:S05]  /*2010*/  @P0 BRA `(.L_x_44) ;  /* 0x00000004004c0947 */ /* 0x000fea0003800000 */
[----:B------:R-:W-:-:S13]  /*2020*/  LOP3.LUT P0, RZ, R38, 0x7fffffff, R49, 0xc8, !PT ;  /* 0x7fffffff26ff7812 */ /* 0x000fda000780c831 */
[----:B------:R-:W-:Y:S05]  /*2030*/  @!P0 BRA `(.L_x_45) ;  /* 0x00000004003c8947 */ /* 0x000fea0003800000 */
[----:B------:R-:W-:Y:S02]  /*2040*/  FSETP.NEU.FTZ.AND P3, PT, |R49|, +INF , PT ;  /* 0x7f8000003100780b */ /* 0x000fe40003f7d200 */
[----:B------:R-:W-:Y:S02]  /*2050*/  FSETP.NEU.FTZ.AND P1, PT, |R43|, +INF , PT ;  /* 0x7f8000002b00780b */ /* 0x000fe40003f3d200 */
[----:B------:R-:W-:-:S11]  /*2060*/  FSETP.NEU.FTZ.AND P0, PT, |R49|, +INF , PT ;  /* 0x7f8000003100780b */ /* 0x000fd60003f1d200 */
[----:B------:R-:W-:Y:S05]  /*2070*/  @!P1 BRA !P3, `(.L_x_45) ;  /* 0x00000004002c9947 */ /* 0x000fea0005800000 */
[----:B------:R-:W-:-:S04]  /*2080*/  LOP3.LUT P3, RZ, R49, 0x7fffffff, RZ, 0xc0, !PT ;  /* 0x7fffffff31ff7812 */ /* 0x000fc8000786c0ff */
[----:B------:R-:W-:-:S13]  /*2090*/  PLOP3.LUT P1, PT, P1, P3, PT, 0x2f, 0xf2 ;  /* 0x0000000000f2781c */ /* 0x000fda0000f26577 */
[----:B------:R-:W-:Y:S05]  /*20a0*/  @P1 BRA `(.L_x_46) ;  /* 0x0000000400181947 */ /* 0x000fea0003800000 */
[----:B------:R-:W-:-:S04]  /*20b0*/  LOP3.LUT P1, RZ, R38, 0x7fffffff, RZ, 0xc0, !PT ;  /* 0x7fffffff26ff7812 */ /* 0x000fc8000782c0ff */
[----:B------:R-:W-:-:S13]  /*20c0*/  PLOP3.LUT P0, PT, P0, P1, PT, 0x2f, 0xf2 ;  /* 0x0000000000f2781c */ /* 0x000fda0000702577 */
[----:B------:R-:W-:Y:S05]  /*20d0*/  @P0 BRA `(.L_x_47) ;  /* 0x0000000400000947 */ /* 0x000fea0003800000 */
[----:B------:R-:W-:Y:S02]  /*20e0*/  ISETP.GE.AND P0, PT, R37, RZ, PT ;  /* 0x000000ff2500720c */ /* 0x000fe40003f06270 */
[----:B------:R-:W-:-:S11]  /*20f0*/  ISETP.GE.AND P1, PT, R0, RZ, PT ;  /* 0x000000ff0000720c */ /* 0x000fd60003f26270 */
[----:B------:R-:W-:Y:S01]  /*2100*/  @P0 MOV R35, RZ ;  /* 0x000000ff00230202 */ /* 0x000fe20000000f00 */
[----:B------:R-:W-:Y:S01]  /*2110*/  @!P0 FFMA R49, R49, 1.84467440737095516160e+19, RZ ;  /* 0x5f80000031318823 */ /* 0x000fe200000000ff */
[----:B------:R-:W-:Y:S01]  /*2120*/  @!P0 MOV R35, 0xffffffc0 ;  /* 0xffffffc000238802 */ /* 0x000fe20000000f00 */
[----:B------:R-:W-:-:S03]  /*2130*/  @!P1 FFMA R38, R43, 1.84467440737095516160e+19, RZ ;  /* 0x5f8000002b269823 */ /* 0x000fc600000000ff */
[----:B------:R-:W-:-:S07]  /*2140*/  @!P1 IADD3 R35, PT, PT, R35, 0x40, RZ ;  /* 0x0000004023239810 */ /* 0x000fce0007ffe0ff */
.L_x_43:
[----:B------:R-:W-:Y:S01]  /*2150*/  LEA R37, R33, 0xc0800000, 0x17 ;  /* 0xc080000021257811 */ /* 0x000fe200078eb8ff */
[----:B------:R-:W-:Y:S01]  /*2160*/  BSSY.RECONVERGENT B1, `(.L_x_48) ;  /* 0x0000036000017945 */ /* 0x000fe20003800200 */
[----:B------:R-:W-:Y:S02]  /*2170*/  IADD3 R36, PT, PT, R36, -0x7f, RZ ;  /* 0xffffff8124247810 */ /* 0x000fe40007ffe0ff */
[----:B------:R-:W-:-:S03]  /*2180*/  IADD3 R50, PT, PT, -R37, R38, RZ ;  /* 0x0000002625327210 */ /* 0x000fc60007ffe1ff */
[----:B------:R-:W-:Y:S01]  /*2190*/  IMAD R0, R36, -0x800000, R49 ;  /* 0xff80000024007824 */ /* 0x000fe200078e0231 */
[----:B------:R-:W0:Y:S01]  /*21a0*/  MUFU.RCP R38, R50 ;  /* 0x0000003200267308 */ /* 0x000e220000001000 */
[----:B------:R-:W-:Y:S01]  /*21b0*/  FADD.FTZ R37, -R50, -RZ ;  /* 0x800000ff32257221 */ /* 0x000fe20000010100 */
[----:B------:R-:W-:-:S04]  /*21c0*/  IADD3 R36, PT, PT, R36, 0x7f, -R33 ;  /* 0x0000007f24247810 */ /* 0x000fc80007ffe821 */
[----:B------:R-:W-:Y:S01]  /*21d0*/  IADD3 R35, PT, PT, R36, R35, RZ ;  /* 0x0000002324237210 */ /* 0x000fe20007ffe0ff */
[----:B0-----:R-:W-:-:S04]  /*21e0*/  FFMA R39, R38, R37, 1 ;  /* 0x3f80000026277423 */ /* 0x001fc80000000025 */
[----:B------:R-:W-:-:S04]  /*21f0*/  FFMA R39, R38, R39, R38 ;  /* 0x0000002726277223 */ /* 0x000fc80000000026 */
[----:B------:R-:W-:-:S04]  /*2200*/  FFMA R38, R0, R39, RZ ;  /* 0x0000002700267223 */ /* 0x000fc800000000ff */
[----:B------:R-:W-:-:S04]  /*2210*/  FFMA R40, R37, R38, R0 ;  /* 0x0000002625287223 */ /* 0x000fc80000000000 */
[----:B------:R-:W-:-:S04]  /*2220*/  FFMA R40, R39, R40, R38 ;  /* 0x0000002827287223 */ /* 0x000fc80000000026 */
[----:B------:R-:W-:-:S04]  /*2230*/  FFMA R37, R37, R40, R0 ;  /* 0x0000002825257223 */ /* 0x000fc80000000000 */
[----:B------:R-:W-:-:S05]  /*2240*/  FFMA R0, R39, R37, R40 ;  /* 0x0000002527007223 */ /* 0x000fca0000000028 */
[----:B------:R-:W-:-:S04]  /*2250*/  SHF.R.U32.HI R33, RZ, 0x17, R0 ;  /* 0x00000017ff217819 */ /* 0x000fc80000011600 */
[----:B------:R-:W-:-:S04]  /*2260*/  LOP3.LUT R36, R33, 0xff, RZ, 0xc0, !PT ;  /* 0x000000ff21247812 */ /* 0x000fc800078ec0ff */
[----:B------:R-:W-:-:S04]  /*2270*/  IADD3 R33, PT, PT, R36, R35, RZ ;  /* 0x0000002324217210 */ /* 0x000fc80007ffe0ff */
[----:B------:R-:W-:-:S04]  /*2280*/  IADD3 R36, PT, PT, R33, -0x1, RZ ;  /* 0xffffffff21247810 */ /* 0x000fc80007ffe0ff */
[----:B------:R-:W-:-:S13]  /*2290*/  ISETP.GE.U32.AND P0, PT, R36, 0xfe, PT ;  /* 0x000000fe2400780c */ /* 0x000fda0003f06070 */
[----:B------:R-:W-:Y:S05]  /*22a0*/  @!P0 BRA `(.L_x_49) ;  /* 0x0000000000808947 */ /* 0x000fea0003800000 */
[----:B------:R-:W-:-:S13]  /*22b0*/  ISETP.GT.AND P0, PT, R33, 0xfe, PT ;  /* 0x000000fe2100780c */ /* 0x000fda0003f04270 */
[----:B------:R-:W-:Y:S05]  /*22c0*/  @P0 BRA `(.L_x_50) ;  /* 0x00000000006c0947 */ /* 0x000fea0003800000 */
[----:B------:R-:W-:-:S13]  /*22d0*/  ISETP.GE.AND P0, PT, R33, 0x1, PT ;  /* 0x000000012100780c */ /* 0x000fda0003f06270 */
[----:B------:R-:W-:Y:S05]  /*22e0*/  @P0 BRA `(.L_x_51) ;  /* 0x0000000000740947 */ /* 0x000fea0003800000 */
[----:B------:R-:W-:Y:S02]  /*22f0*/  ISETP.GE.AND P0, PT, R33, -0x18, PT ;  /* 0xffffffe82100780c */ /* 0x000fe40003f06270 */
[----:B------:R-:W-:-:S11]  /*2300*/  LOP3.LUT R0, R0, 0x80000000, RZ, 0xc0, !PT ;  /* 0x8000000000007812 */ /* 0x000fd600078ec0ff */
[----:B------:R-:W-:Y:S05]  /*2310*/  @!P0 BRA `(.L_x_51) ;  /* 0x0000000000688947 */ /* 0x000fea0003800000 */
[CCC-:B------:R-:W-:Y:S01]  /*2320*/  FFMA.RZ R35, R39.reuse, R37.reuse, R40.reuse ;  /* 0x0000002527237223 */ /* 0x1c0fe2000000c028 */
[CCC-:B------:R-:W-:Y:S01]  /*2330*/  FFMA.RP R36, R39.reuse, R37.reuse, R40.reuse ;  /* 0x0000002527247223 */ /* 0x1c0fe20000008028 */
[----:B------:R-:W-:Y:S01]  /*2340*/  FFMA.RM R39, R39, R37, R40 ;  /* 0x0000002527277223 */ /* 0x000fe20000004028 */
[----:B------:R-:W-:Y:S02]  /*2350*/  IADD3 R37, PT, PT, R33, 0x20, RZ ;  /* 0x0000002021257810 */ /* 0x000fe40007ffe0ff */
[----:B------:R-:W-:Y:S02]  /*2360*/  LOP3.LUT R35, R35, 0x7fffff, RZ, 0xc0, !PT ;  /* 0x007fffff23237812 */ /* 0x000fe400078ec0ff */
[----:B------:R-:W-:Y:S02]  /*2370*/  ISETP.NE.AND P3, PT, R33, RZ, PT ;  /* 0x000000ff2100720c */ /* 0x000fe40003f65270 */
[----:B------:R-:W-:Y:S02]  /*2380*/  LOP3.LUT R38, R35, 0x800000, RZ, 0xfc, !PT ;  /* 0x0080000023267812 */ /* 0x000fe400078efcff */
[----:B------:R-:W-:-:S02]  /*2390*/  ISETP.NE.AND P1, PT, R33, RZ, PT ;  /* 0x000000ff2100720c */ /* 0x000fc40003f25270 */
[----:B------:R-:W-:Y:S02]  /*23a0*/  IADD3 R33, PT, PT, -R33, RZ, RZ ;  /* 0x000000ff21217210 */ /* 0x000fe40007ffe1ff */
[----:B------:R-:W-:Y:S02]  /*23b0*/  SHF.L.U32 R37, R38, R37, RZ ;  /* 0x0000002526257219 */ /* 0x000fe400000006ff */
[----:B------:R-:W-:Y:S02]  /*23c0*/  FSETP.NEU.FTZ.AND P0, PT, R36, R39, PT ;  /* 0x000000272400720b */ /* 0x000fe40003f1d000 */
[----:B------:R-:W-:Y:S02]  /*23d0*/  SEL R33, R33, RZ, P3 ;  /* 0x000000ff21217207 */ /* 0x000fe40001800000 */
[----:B------:R-:W-:Y:S02]  /*23e0*/  ISETP.NE.AND P1, PT, R37, RZ, P1 ;  /* 0x000000ff2500720c */ /* 0x000fe40000f25270 */
[----:B------:R-:W-:-:S02]  /*23f0*/  SHF.R.U32.HI R38, RZ, R33, R38 ;  /* 0x00000021ff267219 */ /* 0x000fc40000011626 */
[----:B------:R-:W-:Y:S02]  /*2400*/  PLOP3.LUT P0, PT, P0, P1, PT, 0xf8, 0x8f ;  /* 0x00000000008f781c */ /* 0x000fe40000703f70 */
[----:B------:R-:W-:Y:S02]  /*2410*/  SHF.R.U32.HI R35, RZ, 0x1, R38 ;  /* 0x00000001ff237819 */ /* 0x000fe40000011626 */
[----:B------:R-:W-:-:S04]  /*2420*/  SEL R36, RZ, 0x1, !P0 ;  /* 0x00000001ff247807 */ /* 0x000fc80004000000 */
[----:B------:R-:W-:-:S04]  /*2430*/  LOP3.LUT R33, R36, 0x1, R35, 0xf8, !PT ;  /* 0x0000000124217812 */ /* 0x000fc800078ef823 */
[----:B------:R-:W-:-:S04]  /*2440*/  LOP3.LUT R38, R33, R38, RZ, 0xc0, !PT ;  /* 0x0000002621267212 */ /* 0x000fc800078ec0ff */
[----:B------:R-:W-:-:S04]  /*2450*/  IADD3 R35, PT, PT, R35, R38, RZ ;  /* 0x0000002623237210 */ /* 0x000fc80007ffe0ff */
[----:B------:R-:W-:Y:S01]  /*2460*/  LOP3.LUT R0, R35, R0, RZ, 0xfc, !PT ;  /* 0x0000000023007212 */ /* 0x000fe200078efcff */
[----:B------:R-:W-:Y:S06]  /*2470*/  BRA `(.L_x_51) ;  /* 0x0000000000107947 */ /* 0x000fec0003800000 */
.L_x_50:
[----:B------:R-:W-:-:S04]  /*2480*/  LOP3.LUT R0, R0, 0x80000000, RZ, 0xc0, !PT ;  /* 0x8000000000007812 */ /* 0x000fc800078ec0ff */
[----:B------:R-:W-:Y:S01]  /*2490*/  LOP3.LUT R0, R0, 0x7f800000, RZ, 0xfc, !PT ;  /* 0x7f80000000007812 */ /* 0x000fe200078efcff */
[----:B------:R-:W-:Y:S06]  /*24a0*/  BRA `(.L_x_51) ;  /* 0x0000000000047947 */ /* 0x000fec0003800000 */
.L_x_49:
[----:B------:R-:W-:-:S07]  /*24b0*/  LEA R0, R35, R0, 0x17 ;  /* 0x0000000023007211 */ /* 0x000fce00078eb8ff */
.L_x_51:
[----:B------:R-:W-:Y:S05]  /*24c0*/  BSYNC.RECONVERGENT B1 ;  /* 0x0000000000017941 */ /* 0x000fea0003800200 */
.L_x_48:
[----:B------:R-:W-:Y:S05]  /*24d0*/  BRA `(.L_x_52) ;  /* 0x0000000000207947 */ /* 0x000fea0003800000 */
.L_x_47:
[----:B------:R-:W-:-:S04]  /*24e0*/  LOP3.LUT R38, R38, 0x80000000, R49, 0x48, !PT ;  /* 0x8000000026267812 */ /* 0x000fc800078e4831 */
[----:B------:R-:W-:Y:S01]  /*24f0*/  LOP3.LUT R0, R38, 0x7f800000, RZ, 0xfc, !PT ;  /* 0x7f80000026007812 */ /* 0x000fe200078efcff */
[----:B------:R-:W-:Y:S06]  /*2500*/  BRA `(.L_x_52) ;  /* 0x0000000000147947 */ /* 0x000fec0003800000 */
.L_x_46:
[----:B------:R-:W-:Y:S01]  /*2510*/  LOP3.LUT R0, R38, 0x80000000, R49, 0x48, !PT ;  /* 0x8000000026007812 */ /* 0x000fe200078e4831 */
[----:B------:R-:W-:Y:S06]  /*2520*/  BRA `(.L_x_52) ;  /* 0x00000000000c7947 */ /* 0x000fec0003800000 */
.L_x_45:
[----:B------:R-:W0:Y:S01]  /*2530*/  MUFU.RSQ R0, -QNAN ;  /* 0xffc0000000007908 */ /* 0x000e220000001400 */
[----:B------:R-:W-:Y:S05]  /*2540*/  BRA `(.L_x_52) ;  /* 0x0000000000047947 */ /* 0x000fea0003800000 */
.L_x_44:
[----:B------:R-:W-:-:S07]  /*2550*/  FADD.FTZ R0, R49, R43 ;  /* 0x0000002b31007221 */ /* 0x000fce0000010000 */
.L_x_52:
[----:B------:R-:W-:Y:S05]  /*2560*/  BSYNC.RECONVERGENT B0 ;  /* 0x0000000000007941 */ /* 0x000fea0003800200 */
.L_x_42:
[----:B------:R-:W-:-:S04]  /*2570*/  HFMA2 R35, -RZ, RZ, 0, 0 ;  /* 0x00000000ff237431 */ /* 0x000fc800000001ff */
[----:B0-----:R-:W-:Y:S05]  /*2580*/  RET.REL.NODEC R34 `(_Z19super_optimized_gpuiPfS_S_S_S_S_S_ffffS_S_S_PiS0_S0_S0_fffiiifff) ;  /* 0xffffffd8229c7950 */ /* 0x001fea0003c3ffff */
.L_x_53:
        /* <DEDUP_REMOVED lines=15> */
.L_x_54:


//--------------------- .nv.shared.reserved.0     --------------------------
	.section	.nv.shared.reserved.0,"aw",@nobits
	.weak		__nv_reservedSMEM_offset_0_alias
	.size		__nv_reservedSMEM_offset_0_alias, 0, 64
	.other		__nv_reservedSMEM_offset_0_alias,@"STO_CUDA_RESERVED_SHARED STV_DEFAULT"
__nv_reservedSMEM_offset_0_alias:
	.zero		0
	.zero		64


//--------------------- .nv.constant0._Z9integrateiPfS_S_S_S_S_S_S_S_fS_S_S_ --------------------------
	.section	.nv.constant0._Z9integrateiPfS_S_S_S_S_S_S_S_fS_S_S_,"a",@progbits
	.sectionflags	@""
	.align	4
.nv.constant0._Z9integrateiPfS_S_S_S_S_S_S_S_fS_S_S_:
	.zero		1008


//--------------------- .nv.constant0._Z19super_optimized_gpuiPfS_S_S_S_S_S_ffffS_S_S_PiS0_S0_S0_fffiiifff --------------------------
	.section	.nv.constant0._Z19super_optimized_gpuiPfS_S_S_S_S_S_ffffS_S_S_PiS0_S0_S0_fffiiifff,"a",@progbits
	.sectionflags	@""
	.align	4
.nv.constant0._Z19super_optimized_gpuiPfS_S_S_S_S_S_ffffS_S_S_PiS0_S0_S0_fffiiifff:
	.zero		1068


//--------------------- SYMBOLS --------------------------

	.type		.nv.reservedSmem.offset0,@object
	.size		.nv.reservedSmem.offset0,0x4
